//
// Generated by NVIDIA NVVM Compiler
//
// Compiler Build ID: CL-36424714
// Cuda compilation tools, release 13.0, V13.0.88
// Based on NVVM 20.0.0
//

.version 9.0
.target sm_100
.address_size 64

	// .globl	_Z14forward_kernelPdS_S_S_S_S_S_S_S_S_

.visible .entry _Z14forward_kernelPdS_S_S_S_S_S_S_S_S_(
	.param .u64 .ptr .align 1 _Z14forward_kernelPdS_S_S_S_S_S_S_S_S__param_0,
	.param .u64 .ptr .align 1 _Z14forward_kernelPdS_S_S_S_S_S_S_S_S__param_1,
	.param .u64 .ptr .align 1 _Z14forward_kernelPdS_S_S_S_S_S_S_S_S__param_2,
	.param .u64 .ptr .align 1 _Z14forward_kernelPdS_S_S_S_S_S_S_S_S__param_3,
	.param .u64 .ptr .align 1 _Z14forward_kernelPdS_S_S_S_S_S_S_S_S__param_4,
	.param .u64 .ptr .align 1 _Z14forward_kernelPdS_S_S_S_S_S_S_S_S__param_5,
	.param .u64 .ptr .align 1 _Z14forward_kernelPdS_S_S_S_S_S_S_S_S__param_6,
	.param .u64 .ptr .align 1 _Z14forward_kernelPdS_S_S_S_S_S_S_S_S__param_7,
	.param .u64 .ptr .align 1 _Z14forward_kernelPdS_S_S_S_S_S_S_S_S__param_8,
	.param .u64 .ptr .align 1 _Z14forward_kernelPdS_S_S_S_S_S_S_S_S__param_9
)
{
	.reg .pred 	%p<10>;
	.reg .b32 	%r<38>;
	.reg .b32 	%f<3>;
	.reg .b64 	%rd<50>;
	.reg .b64 	%fd<190>;

	ld.param.u64 	%rd17, [_Z14forward_kernelPdS_S_S_S_S_S_S_S_S__param_0];
	ld.param.u64 	%rd18, [_Z14forward_kernelPdS_S_S_S_S_S_S_S_S__param_1];
	ld.param.u64 	%rd20, [_Z14forward_kernelPdS_S_S_S_S_S_S_S_S__param_3];
	ld.param.u64 	%rd21, [_Z14forward_kernelPdS_S_S_S_S_S_S_S_S__param_4];
	ld.param.u64 	%rd22, [_Z14forward_kernelPdS_S_S_S_S_S_S_S_S__param_5];
	ld.param.u64 	%rd23, [_Z14forward_kernelPdS_S_S_S_S_S_S_S_S__param_6];
	ld.param.u64 	%rd25, [_Z14forward_kernelPdS_S_S_S_S_S_S_S_S__param_7];
	ld.param.u64 	%rd26, [_Z14forward_kernelPdS_S_S_S_S_S_S_S_S__param_8];
	ld.param.u64 	%rd24, [_Z14forward_kernelPdS_S_S_S_S_S_S_S_S__param_9];
	cvta.to.global.u64 	%rd1, %rd26;
	cvta.to.global.u64 	%rd2, %rd25;
	mov.u32 	%r15, %ctaid.x;
	mov.u32 	%r16, %ntid.x;
	mov.u32 	%r17, %tid.x;
	mad.lo.s32 	%r1, %r15, %r16, %r17;
	setp.gt.s32 	%p1, %r1, 4799;
	@%p1 bra 	$L__BB0_4;
	cvta.to.global.u64 	%rd27, %rd17;
	add.s64 	%rd46, %rd27, 64;
	cvta.to.global.u64 	%rd28, %rd18;
	add.s64 	%rd4, %rd28, 307200;
	mov.f64 	%fd186, 0d0000000000000000;
	mov.b32 	%r34, 0;
	mov.u32 	%r33, %r1;
$L__BB0_2:
	mul.wide.s32 	%rd29, %r33, 8;
	add.s64 	%rd30, %rd4, %rd29;
	ld.global.f64 	%fd13, [%rd46+-64];
	ld.global.f64 	%fd14, [%rd30+-307200];
	fma.rn.f64 	%fd15, %fd13, %fd14, %fd186;
	ld.global.f64 	%fd16, [%rd46+-56];
	ld.global.f64 	%fd17, [%rd30+-268800];
	fma.rn.f64 	%fd18, %fd16, %fd17, %fd15;
	ld.global.f64 	%fd19, [%rd46+-48];
	ld.global.f64 	%fd20, [%rd30+-230400];
	fma.rn.f64 	%fd21, %fd19, %fd20, %fd18;
	ld.global.f64 	%fd22, [%rd46+-40];
	ld.global.f64 	%fd23, [%rd30+-192000];
	fma.rn.f64 	%fd24, %fd22, %fd23, %fd21;
	ld.global.f64 	%fd25, [%rd46+-32];
	ld.global.f64 	%fd26, [%rd30+-153600];
	fma.rn.f64 	%fd27, %fd25, %fd26, %fd24;
	ld.global.f64 	%fd28, [%rd46+-24];
	ld.global.f64 	%fd29, [%rd30+-115200];
	fma.rn.f64 	%fd30, %fd28, %fd29, %fd27;
	ld.global.f64 	%fd31, [%rd46+-16];
	ld.global.f64 	%fd32, [%rd30+-76800];
	fma.rn.f64 	%fd33, %fd31, %fd32, %fd30;
	ld.global.f64 	%fd34, [%rd46+-8];
	ld.global.f64 	%fd35, [%rd30+-38400];
	fma.rn.f64 	%fd36, %fd34, %fd35, %fd33;
	ld.global.f64 	%fd37, [%rd46];
	ld.global.f64 	%fd38, [%rd30];
	fma.rn.f64 	%fd39, %fd37, %fd38, %fd36;
	ld.global.f64 	%fd40, [%rd46+8];
	ld.global.f64 	%fd41, [%rd30+38400];
	fma.rn.f64 	%fd42, %fd40, %fd41, %fd39;
	ld.global.f64 	%fd43, [%rd46+16];
	ld.global.f64 	%fd44, [%rd30+76800];
	fma.rn.f64 	%fd45, %fd43, %fd44, %fd42;
	ld.global.f64 	%fd46, [%rd46+24];
	ld.global.f64 	%fd47, [%rd30+115200];
	fma.rn.f64 	%fd48, %fd46, %fd47, %fd45;
	ld.global.f64 	%fd49, [%rd46+32];
	ld.global.f64 	%fd50, [%rd30+153600];
	fma.rn.f64 	%fd51, %fd49, %fd50, %fd48;
	ld.global.f64 	%fd52, [%rd46+40];
	ld.global.f64 	%fd53, [%rd30+192000];
	fma.rn.f64 	%fd54, %fd52, %fd53, %fd51;
	ld.global.f64 	%fd55, [%rd46+48];
	ld.global.f64 	%fd56, [%rd30+230400];
	fma.rn.f64 	%fd57, %fd55, %fd56, %fd54;
	ld.global.f64 	%fd58, [%rd46+56];
	ld.global.f64 	%fd59, [%rd30+268800];
	fma.rn.f64 	%fd186, %fd58, %fd59, %fd57;
	add.s32 	%r34, %r34, 16;
	add.s64 	%rd46, %rd46, 128;
	add.s32 	%r33, %r33, 76800;
	setp.ne.s32 	%p2, %r34, 4800;
	@%p2 bra 	$L__BB0_2;
	cvta.to.global.u64 	%rd31, %rd21;
	mul.wide.s32 	%rd32, %r1, 8;
	add.s64 	%rd33, %rd31, %rd32;
	ld.global.f64 	%fd60, [%rd33];
	add.f64 	%fd61, %fd186, %fd60;
	max.f64 	%fd62, %fd61, 0d0000000000000000;
	add.s64 	%rd34, %rd2, %rd32;
	st.global.f64 	[%rd34], %fd62;
$L__BB0_4:
	setp.gt.s32 	%p3, %r1, 4799;
	bar.sync 	0;
	@%p3 bra 	$L__BB0_8;
	ld.param.u64 	%rd45, [_Z14forward_kernelPdS_S_S_S_S_S_S_S_S__param_2];
	add.s64 	%rd47, %rd2, 64;
	cvta.to.global.u64 	%rd35, %rd45;
	add.s64 	%rd8, %rd35, 307200;
	mov.f64 	%fd187, 0d0000000000000000;
	mov.b32 	%r36, 0;
	mov.u32 	%r35, %r1;
$L__BB0_6:
	mul.wide.s32 	%rd36, %r35, 8;
	add.s64 	%rd37, %rd8, %rd36;
	ld.global.f64 	%fd64, [%rd47+-64];
	ld.global.f64 	%fd65, [%rd37+-307200];
	fma.rn.f64 	%fd66, %fd64, %fd65, %fd187;
	ld.global.f64 	%fd67, [%rd47+-56];
	ld.global.f64 	%fd68, [%rd37+-268800];
	fma.rn.f64 	%fd69, %fd67, %fd68, %fd66;
	ld.global.f64 	%fd70, [%rd47+-48];
	ld.global.f64 	%fd71, [%rd37+-230400];
	fma.rn.f64 	%fd72, %fd70, %fd71, %fd69;
	ld.global.f64 	%fd73, [%rd47+-40];
	ld.global.f64 	%fd74, [%rd37+-192000];
	fma.rn.f64 	%fd75, %fd73, %fd74, %fd72;
	ld.global.f64 	%fd76, [%rd47+-32];
	ld.global.f64 	%fd77, [%rd37+-153600];
	fma.rn.f64 	%fd78, %fd76, %fd77, %fd75;
	ld.global.f64 	%fd79, [%rd47+-24];
	ld.global.f64 	%fd80, [%rd37+-115200];
	fma.rn.f64 	%fd81, %fd79, %fd80, %fd78;
	ld.global.f64 	%fd82, [%rd47+-16];
	ld.global.f64 	%fd83, [%rd37+-76800];
	fma.rn.f64 	%fd84, %fd82, %fd83, %fd81;
	ld.global.f64 	%fd85, [%rd47+-8];
	ld.global.f64 	%fd86, [%rd37+-38400];
	fma.rn.f64 	%fd87, %fd85, %fd86, %fd84;
	ld.global.f64 	%fd88, [%rd47];
	ld.global.f64 	%fd89, [%rd37];
	fma.rn.f64 	%fd90, %fd88, %fd89, %fd87;
	ld.global.f64 	%fd91, [%rd47+8];
	ld.global.f64 	%fd92, [%rd37+38400];
	fma.rn.f64 	%fd93, %fd91, %fd92, %fd90;
	ld.global.f64 	%fd94, [%rd47+16];
	ld.global.f64 	%fd95, [%rd37+76800];
	fma.rn.f64 	%fd96, %fd94, %fd95, %fd93;
	ld.global.f64 	%fd97, [%rd47+24];
	ld.global.f64 	%fd98, [%rd37+115200];
	fma.rn.f64 	%fd99, %fd97, %fd98, %fd96;
	ld.global.f64 	%fd100, [%rd47+32];
	ld.global.f64 	%fd101, [%rd37+153600];
	fma.rn.f64 	%fd102, %fd100, %fd101, %fd99;
	ld.global.f64 	%fd103, [%rd47+40];
	ld.global.f64 	%fd104, [%rd37+192000];
	fma.rn.f64 	%fd105, %fd103, %fd104, %fd102;
	ld.global.f64 	%fd106, [%rd47+48];
	ld.global.f64 	%fd107, [%rd37+230400];
	fma.rn.f64 	%fd108, %fd106, %fd107, %fd105;
	ld.global.f64 	%fd109, [%rd47+56];
	ld.global.f64 	%fd110, [%rd37+268800];
	fma.rn.f64 	%fd187, %fd109, %fd110, %fd108;
	add.s32 	%r36, %r36, 16;
	add.s64 	%rd47, %rd47, 128;
	add.s32 	%r35, %r35, 76800;
	setp.ne.s32 	%p4, %r36, 4800;
	@%p4 bra 	$L__BB0_6;
	cvta.to.global.u64 	%rd38, %rd22;
	mul.wide.s32 	%rd39, %r1, 8;
	add.s64 	%rd40, %rd38, %rd39;
	ld.global.f64 	%fd111, [%rd40];
	add.f64 	%fd112, %fd187, %fd111;
	max.f64 	%fd113, %fd112, 0d0000000000000000;
	add.s64 	%rd41, %rd1, %rd39;
	st.global.f64 	[%rd41], %fd113;
$L__BB0_8:
	bar.sync 	0;
	setp.ne.s32 	%p5, %r1, 0;
	@%p5 bra 	$L__BB0_15;
	add.s64 	%rd49, %rd1, 64;
	cvta.to.global.u64 	%rd42, %rd20;
	add.s64 	%rd48, %rd42, 64;
	mov.f64 	%fd188, 0d0000000000000000;
	mov.b32 	%r37, 0;
$L__BB0_10:
	ld.global.f64 	%fd115, [%rd49+-64];
	ld.global.f64 	%fd116, [%rd48+-64];
	fma.rn.f64 	%fd117, %fd115, %fd116, %fd188;
	ld.global.f64 	%fd118, [%rd49+-56];
	ld.global.f64 	%fd119, [%rd48+-56];
	fma.rn.f64 	%fd120, %fd118, %fd119, %fd117;
	ld.global.f64 	%fd121, [%rd49+-48];
	ld.global.f64 	%fd122, [%rd48+-48];
	fma.rn.f64 	%fd123, %fd121, %fd122, %fd120;
	ld.global.f64 	%fd124, [%rd49+-40];
	ld.global.f64 	%fd125, [%rd48+-40];
	fma.rn.f64 	%fd126, %fd124, %fd125, %fd123;
	ld.global.f64 	%fd127, [%rd49+-32];
	ld.global.f64 	%fd128, [%rd48+-32];
	fma.rn.f64 	%fd129, %fd127, %fd128, %fd126;
	ld.global.f64 	%fd130, [%rd49+-24];
	ld.global.f64 	%fd131, [%rd48+-24];
	fma.rn.f64 	%fd132, %fd130, %fd131, %fd129;
	ld.global.f64 	%fd133, [%rd49+-16];
	ld.global.f64 	%fd134, [%rd48+-16];
	fma.rn.f64 	%fd135, %fd133, %fd134, %fd132;
	ld.global.f64 	%fd136, [%rd49+-8];
	ld.global.f64 	%fd137, [%rd48+-8];
	fma.rn.f64 	%fd138, %fd136, %fd137, %fd135;
	ld.global.f64 	%fd139, [%rd49];
	ld.global.f64 	%fd140, [%rd48];
	fma.rn.f64 	%fd141, %fd139, %fd140, %fd138;
	ld.global.f64 	%fd142, [%rd49+8];
	ld.global.f64 	%fd143, [%rd48+8];
	fma.rn.f64 	%fd144, %fd142, %fd143, %fd141;
	ld.global.f64 	%fd145, [%rd49+16];
	ld.global.f64 	%fd146, [%rd48+16];
	fma.rn.f64 	%fd147, %fd145, %fd146, %fd144;
	ld.global.f64 	%fd148, [%rd49+24];
	ld.global.f64 	%fd149, [%rd48+24];
	fma.rn.f64 	%fd150, %fd148, %fd149, %fd147;
	ld.global.f64 	%fd151, [%rd49+32];
	ld.global.f64 	%fd152, [%rd48+32];
	fma.rn.f64 	%fd153, %fd151, %fd152, %fd150;
	ld.global.f64 	%fd154, [%rd49+40];
	ld.global.f64 	%fd155, [%rd48+40];
	fma.rn.f64 	%fd156, %fd154, %fd155, %fd153;
	ld.global.f64 	%fd157, [%rd49+48];
	ld.global.f64 	%fd158, [%rd48+48];
	fma.rn.f64 	%fd159, %fd157, %fd158, %fd156;
	ld.global.f64 	%fd160, [%rd49+56];
	ld.global.f64 	%fd161, [%rd48+56];
	fma.rn.f64 	%fd188, %fd160, %fd161, %fd159;
	add.s32 	%r37, %r37, 16;
	add.s64 	%rd49, %rd49, 128;
	add.s64 	%rd48, %rd48, 128;
	setp.ne.s32 	%p6, %r37, 4800;
	@%p6 bra 	$L__BB0_10;
	cvta.to.global.u64 	%rd43, %rd23;
	ld.global.f64 	%fd162, [%rd43];
	add.f64 	%fd7, %fd188, %fd162;
	neg.f64 	%fd163, %fd7;
	fma.rn.f64 	%fd164, %fd7, 0dBFF71547652B82FE, 0d4338000000000000;
	{
	.reg .b32 %temp; 
	mov.b64 	{%r12, %temp}, %fd164;
	}
	mov.f64 	%fd165, 0dC338000000000000;
	add.rn.f64 	%fd166, %fd164, %fd165;
	fma.rn.f64 	%fd167, %fd166, 0dBFE62E42FEFA39EF, %fd163;
	fma.rn.f64 	%fd168, %fd166, 0dBC7ABC9E3B39803F, %fd167;
	fma.rn.f64 	%fd169, %fd168, 0d3E5ADE1569CE2BDF, 0d3E928AF3FCA213EA;
	fma.rn.f64 	%fd170, %fd169, %fd168, 0d3EC71DEE62401315;
	fma.rn.f64 	%fd171, %fd170, %fd168, 0d3EFA01997C89EB71;
	fma.rn.f64 	%fd172, %fd171, %fd168, 0d3F2A01A014761F65;
	fma.rn.f64 	%fd173, %fd172, %fd168, 0d3F56C16C1852B7AF;
	fma.rn.f64 	%fd174, %fd173, %fd168, 0d3F81111111122322;
	fma.rn.f64 	%fd175, %fd174, %fd168, 0d3FA55555555502A1;
	fma.rn.f64 	%fd176, %fd175, %fd168, 0d3FC5555555555511;
	fma.rn.f64 	%fd177, %fd176, %fd168, 0d3FE000000000000B;
	fma.rn.f64 	%fd178, %fd177, %fd168, 0d3FF0000000000000;
	fma.rn.f64 	%fd179, %fd178, %fd168, 0d3FF0000000000000;
	{
	.reg .b32 %temp; 
	mov.b64 	{%r13, %temp}, %fd179;
	}
	{
	.reg .b32 %temp; 
	mov.b64 	{%temp, %r14}, %fd179;
	}
	shl.b32 	%r21, %r12, 20;
	add.s32 	%r22, %r21, %r14;
	mov.b64 	%fd189, {%r13, %r22};
	{
	.reg .b32 %temp; 
	mov.b64 	{%temp, %r23}, %fd163;
	}
	mov.b32 	%f2, %r23;
	abs.f32 	%f1, %f2;
	setp.lt.f32 	%p7, %f1, 0f4086232B;
	@%p7 bra 	$L__BB0_14;
	setp.gt.f64 	%p8, %fd7, 0d0000000000000000;
	mov.f64 	%fd180, 0d7FF0000000000000;
	sub.f64 	%fd181, %fd180, %fd7;
	selp.f64 	%fd189, 0d0000000000000000, %fd181, %p8;
	setp.geu.f32 	%p9, %f1, 0f40874800;
	@%p9 bra 	$L__BB0_14;
	shr.u32 	%r24, %r12, 31;
	add.s32 	%r25, %r12, %r24;
	shr.s32 	%r26, %r25, 1;
	shl.b32 	%r27, %r26, 20;
	add.s32 	%r28, %r14, %r27;
	mov.b64 	%fd182, {%r13, %r28};
	sub.s32 	%r29, %r12, %r26;
	shl.b32 	%r30, %r29, 20;
	add.s32 	%r31, %r30, 1072693248;
	mov.b32 	%r32, 0;
	mov.b64 	%fd183, {%r32, %r31};
	mul.f64 	%fd189, %fd183, %fd182;
$L__BB0_14:
	add.f64 	%fd184, %fd189, 0d3FF0000000000000;
	rcp.rn.f64 	%fd185, %fd184;
	cvta.to.global.u64 	%rd44, %rd24;
	st.global.f64 	[%rd44], %fd185;
$L__BB0_15:
	ret;

}
	// .globl	_Z15backward_kernelPdS_S_S_S_S_S_S_S_S_d
.visible .entry _Z15backward_kernelPdS_S_S_S_S_S_S_S_S_d(
	.param .u64 .ptr .align 1 _Z15backward_kernelPdS_S_S_S_S_S_S_S_S_d_param_0,
	.param .u64 .ptr .align 1 _Z15backward_kernelPdS_S_S_S_S_S_S_S_S_d_param_1,
	.param .u64 .ptr .align 1 _Z15backward_kernelPdS_S_S_S_S_S_S_S_S_d_param_2,
	.param .u64 .ptr .align 1 _Z15backward_kernelPdS_S_S_S_S_S_S_S_S_d_param_3,
	.param .u64 .ptr .align 1 _Z15backward_kernelPdS_S_S_S_S_S_S_S_S_d_param_4,
	.param .u64 .ptr .align 1 _Z15backward_kernelPdS_S_S_S_S_S_S_S_S_d_param_5,
	.param .u64 .ptr .align 1 _Z15backward_kernelPdS_S_S_S_S_S_S_S_S_d_param_6,
	.param .u64 .ptr .align 1 _Z15backward_kernelPdS_S_S_S_S_S_S_S_S_d_param_7,
	.param .u64 .ptr .align 1 _Z15backward_kernelPdS_S_S_S_S_S_S_S_S_d_param_8,
	.param .u64 .ptr .align 1 _Z15backward_kernelPdS_S_S_S_S_S_S_S_S_d_param_9,
	.param .f64 _Z15backward_kernelPdS_S_S_S_S_S_S_S_S_d_param_10
)
{
	.local .align 16 .b8 	__local_depot1[76800];
	.reg .b64 	%SP;
	.reg .b64 	%SPL;
	.reg .pred 	%p<30>;
	.reg .b32 	%r<55>;
	.reg .b32 	%f<3>;
	.reg .b64 	%rd<73>;
	.reg .b64 	%fd<347>;

	mov.u64 	%SPL, __local_depot1;
	ld.param.u64 	%rd30, [_Z15backward_kernelPdS_S_S_S_S_S_S_S_S_d_param_3];
	ld.param.u64 	%rd31, [_Z15backward_kernelPdS_S_S_S_S_S_S_S_S_d_param_7];
	ld.param.u64 	%rd32, [_Z15backward_kernelPdS_S_S_S_S_S_S_S_S_d_param_8];
	cvta.to.global.u64 	%rd1, %rd31;
	cvta.to.global.u64 	%rd2, %rd30;
	cvta.to.global.u64 	%rd3, %rd32;
	add.u64 	%rd4, %SPL, 0;
	add.u64 	%rd5, %SPL, 38400;
	mov.u32 	%r20, %ctaid.x;
	mov.u32 	%r21, %ntid.x;
	mul.lo.s32 	%r22, %r20, %r21;
	mov.u32 	%r23, %tid.x;
	neg.s32 	%r24, %r23;
	setp.ne.s32 	%p1, %r22, %r24;
	@%p1 bra 	$L__BB1_21;
	ld.param.u64 	%rd68, [_Z15backward_kernelPdS_S_S_S_S_S_S_S_S_d_param_9];
	cvta.to.global.u64 	%rd35, %rd68;
	ld.global.f64 	%fd1, [%rd35];
	neg.f64 	%fd11, %fd1;
	fma.rn.f64 	%fd12, %fd1, 0dBFF71547652B82FE, 0d4338000000000000;
	{
	.reg .b32 %temp; 
	mov.b64 	{%r1, %temp}, %fd12;
	}
	mov.f64 	%fd13, 0dC338000000000000;
	add.rn.f64 	%fd14, %fd12, %fd13;
	fma.rn.f64 	%fd15, %fd14, 0dBFE62E42FEFA39EF, %fd11;
	fma.rn.f64 	%fd16, %fd14, 0dBC7ABC9E3B39803F, %fd15;
	fma.rn.f64 	%fd17, %fd16, 0d3E5ADE1569CE2BDF, 0d3E928AF3FCA213EA;
	fma.rn.f64 	%fd18, %fd17, %fd16, 0d3EC71DEE62401315;
	fma.rn.f64 	%fd19, %fd18, %fd16, 0d3EFA01997C89EB71;
	fma.rn.f64 	%fd20, %fd19, %fd16, 0d3F2A01A014761F65;
	fma.rn.f64 	%fd21, %fd20, %fd16, 0d3F56C16C1852B7AF;
	fma.rn.f64 	%fd22, %fd21, %fd16, 0d3F81111111122322;
	fma.rn.f64 	%fd23, %fd22, %fd16, 0d3FA55555555502A1;
	fma.rn.f64 	%fd24, %fd23, %fd16, 0d3FC5555555555511;
	fma.rn.f64 	%fd25, %fd24, %fd16, 0d3FE000000000000B;
	fma.rn.f64 	%fd26, %fd25, %fd16, 0d3FF0000000000000;
	fma.rn.f64 	%fd27, %fd26, %fd16, 0d3FF0000000000000;
	{
	.reg .b32 %temp; 
	mov.b64 	{%r2, %temp}, %fd27;
	}
	{
	.reg .b32 %temp; 
	mov.b64 	{%temp, %r3}, %fd27;
	}
	shl.b32 	%r25, %r1, 20;
	add.s32 	%r26, %r25, %r3;
	mov.b64 	%fd345, {%r2, %r26};
	{
	.reg .b32 %temp; 
	mov.b64 	{%temp, %r27}, %fd11;
	}
	mov.b32 	%f2, %r27;
	abs.f32 	%f1, %f2;
	setp.lt.f32 	%p2, %f1, 0f4086232B;
	@%p2 bra 	$L__BB1_4;
	setp.gt.f64 	%p3, %fd1, 0d0000000000000000;
	mov.f64 	%fd28, 0d7FF0000000000000;
	sub.f64 	%fd29, %fd28, %fd1;
	selp.f64 	%fd345, 0d0000000000000000, %fd29, %p3;
	setp.geu.f32 	%p4, %f1, 0f40874800;
	@%p4 bra 	$L__BB1_4;
	shr.u32 	%r28, %r1, 31;
	add.s32 	%r29, %r1, %r28;
	shr.s32 	%r30, %r29, 1;
	shl.b32 	%r31, %r30, 20;
	add.s32 	%r32, %r3, %r31;
	mov.b64 	%fd30, {%r2, %r32};
	sub.s32 	%r33, %r1, %r30;
	shl.b32 	%r34, %r33, 20;
	add.s32 	%r35, %r34, 1072693248;
	mov.b32 	%r36, 0;
	mov.b64 	%fd31, {%r36, %r35};
	mul.f64 	%fd345, %fd31, %fd30;
$L__BB1_4:
	ld.param.f64 	%fd344, [_Z15backward_kernelPdS_S_S_S_S_S_S_S_S_d_param_10];
	add.f64 	%fd32, %fd345, 0d3FF0000000000000;
	rcp.rn.f64 	%fd33, %fd32;
	mov.f64 	%fd34, 0d3FF0000000000000;
	sub.f64 	%fd35, %fd34, %fd33;
	mul.f64 	%fd36, %fd33, %fd35;
	sub.f64 	%fd37, %fd1, %fd344;
	mul.f64 	%fd6, %fd37, %fd36;
	mov.b32 	%r47, 0;
$L__BB1_5:
	mul.wide.u32 	%rd36, %r47, 8;
	add.s64 	%rd37, %rd3, %rd36;
	ld.global.f64 	%fd38, [%rd37];
	setp.lt.f64 	%p5, %fd38, 0d0000000000000000;
	selp.f64 	%fd39, 0d0000000000000000, 0d3FF0000000000000, %p5;
	add.s64 	%rd38, %rd2, %rd36;
	ld.global.f64 	%fd40, [%rd38];
	mul.f64 	%fd41, %fd40, %fd39;
	mul.f64 	%fd42, %fd6, %fd41;
	add.s64 	%rd39, %rd4, %rd36;
	ld.global.f64 	%fd43, [%rd37+8];
	setp.lt.f64 	%p6, %fd43, 0d0000000000000000;
	selp.f64 	%fd44, 0d0000000000000000, 0d3FF0000000000000, %p6;
	ld.global.f64 	%fd45, [%rd38+8];
	mul.f64 	%fd46, %fd45, %fd44;
	mul.f64 	%fd47, %fd6, %fd46;
	st.local.v2.f64 	[%rd39], {%fd42, %fd47};
	ld.global.f64 	%fd48, [%rd37+16];
	setp.lt.f64 	%p7, %fd48, 0d0000000000000000;
	selp.f64 	%fd49, 0d0000000000000000, 0d3FF0000000000000, %p7;
	ld.global.f64 	%fd50, [%rd38+16];
	mul.f64 	%fd51, %fd50, %fd49;
	mul.f64 	%fd52, %fd6, %fd51;
	ld.global.f64 	%fd53, [%rd37+24];
	setp.lt.f64 	%p8, %fd53, 0d0000000000000000;
	selp.f64 	%fd54, 0d0000000000000000, 0d3FF0000000000000, %p8;
	ld.global.f64 	%fd55, [%rd38+24];
	mul.f64 	%fd56, %fd55, %fd54;
	mul.f64 	%fd57, %fd6, %fd56;
	st.local.v2.f64 	[%rd39+16], {%fd52, %fd57};
	ld.global.f64 	%fd58, [%rd37+32];
	setp.lt.f64 	%p9, %fd58, 0d0000000000000000;
	selp.f64 	%fd59, 0d0000000000000000, 0d3FF0000000000000, %p9;
	ld.global.f64 	%fd60, [%rd38+32];
	mul.f64 	%fd61, %fd60, %fd59;
	mul.f64 	%fd62, %fd6, %fd61;
	ld.global.f64 	%fd63, [%rd37+40];
	setp.lt.f64 	%p10, %fd63, 0d0000000000000000;
	selp.f64 	%fd64, 0d0000000000000000, 0d3FF0000000000000, %p10;
	ld.global.f64 	%fd65, [%rd38+40];
	mul.f64 	%fd66, %fd65, %fd64;
	mul.f64 	%fd67, %fd6, %fd66;
	st.local.v2.f64 	[%rd39+32], {%fd62, %fd67};
	ld.global.f64 	%fd68, [%rd37+48];
	setp.lt.f64 	%p11, %fd68, 0d0000000000000000;
	selp.f64 	%fd69, 0d0000000000000000, 0d3FF0000000000000, %p11;
	ld.global.f64 	%fd70, [%rd38+48];
	mul.f64 	%fd71, %fd70, %fd69;
	mul.f64 	%fd72, %fd6, %fd71;
	ld.global.f64 	%fd73, [%rd37+56];
	setp.lt.f64 	%p12, %fd73, 0d0000000000000000;
	selp.f64 	%fd74, 0d0000000000000000, 0d3FF0000000000000, %p12;
	ld.global.f64 	%fd75, [%rd38+56];
	mul.f64 	%fd76, %fd75, %fd74;
	mul.f64 	%fd77, %fd6, %fd76;
	st.local.v2.f64 	[%rd39+48], {%fd72, %fd77};
	ld.global.f64 	%fd78, [%rd37+64];
	setp.lt.f64 	%p13, %fd78, 0d0000000000000000;
	selp.f64 	%fd79, 0d0000000000000000, 0d3FF0000000000000, %p13;
	ld.global.f64 	%fd80, [%rd38+64];
	mul.f64 	%fd81, %fd80, %fd79;
	mul.f64 	%fd82, %fd6, %fd81;
	ld.global.f64 	%fd83, [%rd37+72];
	setp.lt.f64 	%p14, %fd83, 0d0000000000000000;
	selp.f64 	%fd84, 0d0000000000000000, 0d3FF0000000000000, %p14;
	ld.global.f64 	%fd85, [%rd38+72];
	mul.f64 	%fd86, %fd85, %fd84;
	mul.f64 	%fd87, %fd6, %fd86;
	st.local.v2.f64 	[%rd39+64], {%fd82, %fd87};
	ld.global.f64 	%fd88, [%rd37+80];
	setp.lt.f64 	%p15, %fd88, 0d0000000000000000;
	selp.f64 	%fd89, 0d0000000000000000, 0d3FF0000000000000, %p15;
	ld.global.f64 	%fd90, [%rd38+80];
	mul.f64 	%fd91, %fd90, %fd89;
	mul.f64 	%fd92, %fd6, %fd91;
	ld.global.f64 	%fd93, [%rd37+88];
	setp.lt.f64 	%p16, %fd93, 0d0000000000000000;
	selp.f64 	%fd94, 0d0000000000000000, 0d3FF0000000000000, %p16;
	ld.global.f64 	%fd95, [%rd38+88];
	mul.f64 	%fd96, %fd95, %fd94;
	mul.f64 	%fd97, %fd6, %fd96;
	st.local.v2.f64 	[%rd39+80], {%fd92, %fd97};
	ld.global.f64 	%fd98, [%rd37+96];
	setp.lt.f64 	%p17, %fd98, 0d0000000000000000;
	selp.f64 	%fd99, 0d0000000000000000, 0d3FF0000000000000, %p17;
	ld.global.f64 	%fd100, [%rd38+96];
	mul.f64 	%fd101, %fd100, %fd99;
	mul.f64 	%fd102, %fd6, %fd101;
	ld.global.f64 	%fd103, [%rd37+104];
	setp.lt.f64 	%p18, %fd103, 0d0000000000000000;
	selp.f64 	%fd104, 0d0000000000000000, 0d3FF0000000000000, %p18;
	ld.global.f64 	%fd105, [%rd38+104];
	mul.f64 	%fd106, %fd105, %fd104;
	mul.f64 	%fd107, %fd6, %fd106;
	st.local.v2.f64 	[%rd39+96], {%fd102, %fd107};
	ld.global.f64 	%fd108, [%rd37+112];
	setp.lt.f64 	%p19, %fd108, 0d0000000000000000;
	selp.f64 	%fd109, 0d0000000000000000, 0d3FF0000000000000, %p19;
	ld.global.f64 	%fd110, [%rd38+112];
	mul.f64 	%fd111, %fd110, %fd109;
	mul.f64 	%fd112, %fd6, %fd111;
	ld.global.f64 	%fd113, [%rd37+120];
	setp.lt.f64 	%p20, %fd113, 0d0000000000000000;
	selp.f64 	%fd114, 0d0000000000000000, 0d3FF0000000000000, %p20;
	ld.global.f64 	%fd115, [%rd38+120];
	mul.f64 	%fd116, %fd115, %fd114;
	mul.f64 	%fd117, %fd6, %fd116;
	st.local.v2.f64 	[%rd39+112], {%fd112, %fd117};
	add.s32 	%r47, %r47, 16;
	setp.ne.s32 	%p21, %r47, 4800;
	@%p21 bra 	$L__BB1_5;
	mov.b32 	%r48, 0;
$L__BB1_7:
	mov.f64 	%fd346, 0d0000000000000000;
	mov.b32 	%r49, 0;
$L__BB1_8:
	mad.lo.s32 	%r40, %r49, 4800, %r48;
	mul.wide.u32 	%rd40, %r40, 8;
	add.s64 	%rd41, %rd2, %rd40;
	ld.global.f64 	%fd119, [%rd41];
	mul.wide.u32 	%rd42, %r49, 8;
	add.s64 	%rd43, %rd4, %rd42;
	ld.local.v2.f64 	{%fd120, %fd121}, [%rd43];
	fma.rn.f64 	%fd122, %fd119, %fd120, %fd346;
	ld.global.f64 	%fd123, [%rd41+38400];
	fma.rn.f64 	%fd124, %fd123, %fd121, %fd122;
	ld.global.f64 	%fd125, [%rd41+76800];
	ld.local.v2.f64 	{%fd126, %fd127}, [%rd43+16];
	fma.rn.f64 	%fd128, %fd125, %fd126, %fd124;
	ld.global.f64 	%fd129, [%rd41+115200];
	fma.rn.f64 	%fd130, %fd129, %fd127, %fd128;
	ld.global.f64 	%fd131, [%rd41+153600];
	ld.local.v2.f64 	{%fd132, %fd133}, [%rd43+32];
	fma.rn.f64 	%fd134, %fd131, %fd132, %fd130;
	ld.global.f64 	%fd135, [%rd41+192000];
	fma.rn.f64 	%fd136, %fd135, %fd133, %fd134;
	ld.global.f64 	%fd137, [%rd41+230400];
	ld.local.v2.f64 	{%fd138, %fd139}, [%rd43+48];
	fma.rn.f64 	%fd140, %fd137, %fd138, %fd136;
	ld.global.f64 	%fd141, [%rd41+268800];
	fma.rn.f64 	%fd142, %fd141, %fd139, %fd140;
	ld.global.f64 	%fd143, [%rd41+307200];
	ld.local.v2.f64 	{%fd144, %fd145}, [%rd43+64];
	fma.rn.f64 	%fd146, %fd143, %fd144, %fd142;
	ld.global.f64 	%fd147, [%rd41+345600];
	fma.rn.f64 	%fd148, %fd147, %fd145, %fd146;
	ld.global.f64 	%fd149, [%rd41+384000];
	ld.local.v2.f64 	{%fd150, %fd151}, [%rd43+80];
	fma.rn.f64 	%fd152, %fd149, %fd150, %fd148;
	ld.global.f64 	%fd153, [%rd41+422400];
	fma.rn.f64 	%fd154, %fd153, %fd151, %fd152;
	ld.global.f64 	%fd155, [%rd41+460800];
	ld.local.v2.f64 	{%fd156, %fd157}, [%rd43+96];
	fma.rn.f64 	%fd158, %fd155, %fd156, %fd154;
	ld.global.f64 	%fd159, [%rd41+499200];
	fma.rn.f64 	%fd160, %fd159, %fd157, %fd158;
	ld.global.f64 	%fd161, [%rd41+537600];
	ld.local.v2.f64 	{%fd162, %fd163}, [%rd43+112];
	fma.rn.f64 	%fd164, %fd161, %fd162, %fd160;
	ld.global.f64 	%fd165, [%rd41+576000];
	fma.rn.f64 	%fd346, %fd165, %fd163, %fd164;
	add.s32 	%r49, %r49, 16;
	setp.ne.s32 	%p22, %r49, 4800;
	@%p22 bra 	$L__BB1_8;
	mul.wide.u32 	%rd44, %r48, 8;
	add.s64 	%rd45, %rd1, %rd44;
	ld.global.f64 	%fd166, [%rd45];
	setp.lt.f64 	%p23, %fd166, 0d0000000000000000;
	selp.f64 	%fd167, 0d0000000000000000, 0d3FF0000000000000, %p23;
	mul.f64 	%fd168, %fd346, %fd167;
	add.s64 	%rd46, %rd5, %rd44;
	st.local.f64 	[%rd46], %fd168;
	add.s32 	%r48, %r48, 1;
	setp.ne.s32 	%p24, %r48, 4800;
	@%p24 bra 	$L__BB1_7;
	ld.param.u64 	%rd63, [_Z15backward_kernelPdS_S_S_S_S_S_S_S_S_d_param_1];
	ld.param.u64 	%rd62, [_Z15backward_kernelPdS_S_S_S_S_S_S_S_S_d_param_0];
	cvta.to.global.u64 	%rd6, %rd62;
	cvta.to.global.u64 	%rd7, %rd63;
	mov.b32 	%r50, 0;
$L__BB1_11:
	mul.wide.u32 	%rd47, %r50, 8;
	add.s64 	%rd48, %rd5, %rd47;
	ld.local.f64 	%fd9, [%rd48];
	mov.b32 	%r51, 0;
$L__BB1_12:
	mul.wide.u32 	%rd49, %r51, 8;
	add.s64 	%rd50, %rd6, %rd49;
	ld.global.f64 	%fd169, [%rd50];
	mul.f64 	%fd170, %fd169, 0d3F1A36E2EB1C432D;
	mul.f64 	%fd171, %fd170, %fd9;
	mad.lo.s32 	%r43, %r51, 4800, %r50;
	mul.wide.u32 	%rd51, %r43, 8;
	add.s64 	%rd52, %rd7, %rd51;
	ld.global.f64 	%fd172, [%rd52];
	sub.f64 	%fd173, %fd172, %fd171;
	st.global.f64 	[%rd52], %fd173;
	ld.global.f64 	%fd174, [%rd50+8];
	mul.f64 	%fd175, %fd174, 0d3F1A36E2EB1C432D;
	mul.f64 	%fd176, %fd175, %fd9;
	ld.global.f64 	%fd177, [%rd52+38400];
	sub.f64 	%fd178, %fd177, %fd176;
	st.global.f64 	[%rd52+38400], %fd178;
	ld.global.f64 	%fd179, [%rd50+16];
	mul.f64 	%fd180, %fd179, 0d3F1A36E2EB1C432D;
	mul.f64 	%fd181, %fd180, %fd9;
	ld.global.f64 	%fd182, [%rd52+76800];
	sub.f64 	%fd183, %fd182, %fd181;
	st.global.f64 	[%rd52+76800], %fd183;
	ld.global.f64 	%fd184, [%rd50+24];
	mul.f64 	%fd185, %fd184, 0d3F1A36E2EB1C432D;
	mul.f64 	%fd186, %fd185, %fd9;
	ld.global.f64 	%fd187, [%rd52+115200];
	sub.f64 	%fd188, %fd187, %fd186;
	st.global.f64 	[%rd52+115200], %fd188;
	ld.global.f64 	%fd189, [%rd50+32];
	mul.f64 	%fd190, %fd189, 0d3F1A36E2EB1C432D;
	mul.f64 	%fd191, %fd190, %fd9;
	ld.global.f64 	%fd192, [%rd52+153600];
	sub.f64 	%fd193, %fd192, %fd191;
	st.global.f64 	[%rd52+153600], %fd193;
	ld.global.f64 	%fd194, [%rd50+40];
	mul.f64 	%fd195, %fd194, 0d3F1A36E2EB1C432D;
	mul.f64 	%fd196, %fd195, %fd9;
	ld.global.f64 	%fd197, [%rd52+192000];
	sub.f64 	%fd198, %fd197, %fd196;
	st.global.f64 	[%rd52+192000], %fd198;
	ld.global.f64 	%fd199, [%rd50+48];
	mul.f64 	%fd200, %fd199, 0d3F1A36E2EB1C432D;
	mul.f64 	%fd201, %fd200, %fd9;
	ld.global.f64 	%fd202, [%rd52+230400];
	sub.f64 	%fd203, %fd202, %fd201;
	st.global.f64 	[%rd52+230400], %fd203;
	ld.global.f64 	%fd204, [%rd50+56];
	mul.f64 	%fd205, %fd204, 0d3F1A36E2EB1C432D;
	mul.f64 	%fd206, %fd205, %fd9;
	ld.global.f64 	%fd207, [%rd52+268800];
	sub.f64 	%fd208, %fd207, %fd206;
	st.global.f64 	[%rd52+268800], %fd208;
	add.s32 	%r51, %r51, 8;
	setp.ne.s32 	%p25, %r51, 4800;
	@%p25 bra 	$L__BB1_12;
	ld.param.u64 	%rd65, [_Z15backward_kernelPdS_S_S_S_S_S_S_S_S_d_param_4];
	cvta.to.global.u64 	%rd53, %rd65;
	add.s64 	%rd55, %rd53, %rd47;
	ld.global.f64 	%fd209, [%rd55];
	fma.rn.f64 	%fd210, %fd9, 0dBF1A36E2EB1C432D, %fd209;
	st.global.f64 	[%rd55], %fd210;
	add.s32 	%r50, %r50, 1;
	setp.ne.s32 	%p26, %r50, 4800;
	@%p26 bra 	$L__BB1_11;
	ld.param.u64 	%rd66, [_Z15backward_kernelPdS_S_S_S_S_S_S_S_S_d_param_5];
	ld.param.u64 	%rd64, [_Z15backward_kernelPdS_S_S_S_S_S_S_S_S_d_param_2];
	cvta.to.global.u64 	%rd56, %rd64;
	add.s64 	%rd8, %rd56, 153600;
	cvta.to.global.u64 	%rd9, %rd66;
	mov.b32 	%r52, 0;
	add.s64 	%rd10, %rd4, 32;
$L__BB1_15:
	mul.wide.u32 	%rd57, %r52, 8;
	add.s64 	%rd11, %rd1, %rd57;
	add.s64 	%rd69, %rd8, %rd57;
	mov.b32 	%r53, 0;
	mov.u64 	%rd70, %rd10;
$L__BB1_16:
	ld.global.f64 	%fd211, [%rd11];
	mul.f64 	%fd212, %fd211, 0d3F1A36E2EB1C432D;
	ld.local.v2.f64 	{%fd213, %fd214}, [%rd70+-32];
	mul.f64 	%fd215, %fd212, %fd213;
	ld.global.f64 	%fd216, [%rd69+-153600];
	sub.f64 	%fd217, %fd216, %fd215;
	st.global.f64 	[%rd69+-153600], %fd217;
	ld.global.f64 	%fd218, [%rd11];
	mul.f64 	%fd219, %fd218, 0d3F1A36E2EB1C432D;
	mul.f64 	%fd220, %fd219, %fd214;
	ld.global.f64 	%fd221, [%rd69+-115200];
	sub.f64 	%fd222, %fd221, %fd220;
	st.global.f64 	[%rd69+-115200], %fd222;
	ld.global.f64 	%fd223, [%rd11];
	mul.f64 	%fd224, %fd223, 0d3F1A36E2EB1C432D;
	ld.local.v2.f64 	{%fd225, %fd226}, [%rd70+-16];
	mul.f64 	%fd227, %fd224, %fd225;
	ld.global.f64 	%fd228, [%rd69+-76800];
	sub.f64 	%fd229, %fd228, %fd227;
	st.global.f64 	[%rd69+-76800], %fd229;
	ld.global.f64 	%fd230, [%rd11];
	mul.f64 	%fd231, %fd230, 0d3F1A36E2EB1C432D;
	mul.f64 	%fd232, %fd231, %fd226;
	ld.global.f64 	%fd233, [%rd69+-38400];
	sub.f64 	%fd234, %fd233, %fd232;
	st.global.f64 	[%rd69+-38400], %fd234;
	ld.global.f64 	%fd235, [%rd11];
	mul.f64 	%fd236, %fd235, 0d3F1A36E2EB1C432D;
	ld.local.v2.f64 	{%fd237, %fd238}, [%rd70];
	mul.f64 	%fd239, %fd236, %fd237;
	ld.global.f64 	%fd240, [%rd69];
	sub.f64 	%fd241, %fd240, %fd239;
	st.global.f64 	[%rd69], %fd241;
	ld.global.f64 	%fd242, [%rd11];
	mul.f64 	%fd243, %fd242, 0d3F1A36E2EB1C432D;
	mul.f64 	%fd244, %fd243, %fd238;
	ld.global.f64 	%fd245, [%rd69+38400];
	sub.f64 	%fd246, %fd245, %fd244;
	st.global.f64 	[%rd69+38400], %fd246;
	ld.global.f64 	%fd247, [%rd11];
	mul.f64 	%fd248, %fd247, 0d3F1A36E2EB1C432D;
	ld.local.v2.f64 	{%fd249, %fd250}, [%rd70+16];
	mul.f64 	%fd251, %fd248, %fd249;
	ld.global.f64 	%fd252, [%rd69+76800];
	sub.f64 	%fd253, %fd252, %fd251;
	st.global.f64 	[%rd69+76800], %fd253;
	ld.global.f64 	%fd254, [%rd11];
	mul.f64 	%fd255, %fd254, 0d3F1A36E2EB1C432D;
	mul.f64 	%fd256, %fd255, %fd250;
	ld.global.f64 	%fd257, [%rd69+115200];
	sub.f64 	%fd258, %fd257, %fd256;
	st.global.f64 	[%rd69+115200], %fd258;
	add.s32 	%r53, %r53, 8;
	add.s64 	%rd70, %rd70, 64;
	add.s64 	%rd69, %rd69, 307200;
	setp.ne.s32 	%p27, %r53, 4800;
	@%p27 bra 	$L__BB1_16;
	mul.wide.u32 	%rd58, %r52, 8;
	add.s64 	%rd59, %rd4, %rd58;
	ld.local.f64 	%fd259, [%rd59];
	add.s64 	%rd60, %rd9, %rd58;
	ld.global.f64 	%fd260, [%rd60];
	fma.rn.f64 	%fd261, %fd259, 0dBF1A36E2EB1C432D, %fd260;
	st.global.f64 	[%rd60], %fd261;
	add.s32 	%r52, %r52, 1;
	setp.ne.s32 	%p28, %r52, 4800;
	@%p28 bra 	$L__BB1_15;
	add.s64 	%rd72, %rd3, 64;
	add.s64 	%rd71, %rd2, 64;
	mov.b32 	%r54, 0;
$L__BB1_19:
	ld.global.f64 	%fd262, [%rd72+-64];
	mul.f64 	%fd263, %fd262, 0d3F1A36E2EB1C432D;
	mul.f64 	%fd264, %fd6, %fd263;
	ld.global.f64 	%fd265, [%rd71+-64];
	sub.f64 	%fd266, %fd265, %fd264;
	st.global.f64 	[%rd71+-64], %fd266;
	ld.global.f64 	%fd267, [%rd72+-56];
	mul.f64 	%fd268, %fd267, 0d3F1A36E2EB1C432D;
	mul.f64 	%fd269, %fd6, %fd268;
	ld.global.f64 	%fd270, [%rd71+-56];
	sub.f64 	%fd271, %fd270, %fd269;
	st.global.f64 	[%rd71+-56], %fd271;
	ld.global.f64 	%fd272, [%rd72+-48];
	mul.f64 	%fd273, %fd272, 0d3F1A36E2EB1C432D;
	mul.f64 	%fd274, %fd6, %fd273;
	ld.global.f64 	%fd275, [%rd71+-48];
	sub.f64 	%fd276, %fd275, %fd274;
	st.global.f64 	[%rd71+-48], %fd276;
	ld.global.f64 	%fd277, [%rd72+-40];
	mul.f64 	%fd278, %fd277, 0d3F1A36E2EB1C432D;
	mul.f64 	%fd279, %fd6, %fd278;
	ld.global.f64 	%fd280, [%rd71+-40];
	sub.f64 	%fd281, %fd280, %fd279;
	st.global.f64 	[%rd71+-40], %fd281;
	ld.global.f64 	%fd282, [%rd72+-32];
	mul.f64 	%fd283, %fd282, 0d3F1A36E2EB1C432D;
	mul.f64 	%fd284, %fd6, %fd283;
	ld.global.f64 	%fd285, [%rd71+-32];
	sub.f64 	%fd286, %fd285, %fd284;
	st.global.f64 	[%rd71+-32], %fd286;
	ld.global.f64 	%fd287, [%rd72+-24];
	mul.f64 	%fd288, %fd287, 0d3F1A36E2EB1C432D;
	mul.f64 	%fd289, %fd6, %fd288;
	ld.global.f64 	%fd290, [%rd71+-24];
	sub.f64 	%fd291, %fd290, %fd289;
	st.global.f64 	[%rd71+-24], %fd291;
	ld.global.f64 	%fd292, [%rd72+-16];
	mul.f64 	%fd293, %fd292, 0d3F1A36E2EB1C432D;
	mul.f64 	%fd294, %fd6, %fd293;
	ld.global.f64 	%fd295, [%rd71+-16];
	sub.f64 	%fd296, %fd295, %fd294;
	st.global.f64 	[%rd71+-16], %fd296;
	ld.global.f64 	%fd297, [%rd72+-8];
	mul.f64 	%fd298, %fd297, 0d3F1A36E2EB1C432D;
	mul.f64 	%fd299, %fd6, %fd298;
	ld.global.f64 	%fd300, [%rd71+-8];
	sub.f64 	%fd301, %fd300, %fd299;
	st.global.f64 	[%rd71+-8], %fd301;
	ld.global.f64 	%fd302, [%rd72];
	mul.f64 	%fd303, %fd302, 0d3F1A36E2EB1C432D;
	mul.f64 	%fd304, %fd6, %fd303;
	ld.global.f64 	%fd305, [%rd71];
	sub.f64 	%fd306, %fd305, %fd304;
	st.global.f64 	[%rd71], %fd306;
	ld.global.f64 	%fd307, [%rd72+8];
	mul.f64 	%fd308, %fd307, 0d3F1A36E2EB1C432D;
	mul.f64 	%fd309, %fd6, %fd308;
	ld.global.f64 	%fd310, [%rd71+8];
	sub.f64 	%fd311, %fd310, %fd309;
	st.global.f64 	[%rd71+8], %fd311;
	ld.global.f64 	%fd312, [%rd72+16];
	mul.f64 	%fd313, %fd312, 0d3F1A36E2EB1C432D;
	mul.f64 	%fd314, %fd6, %fd313;
	ld.global.f64 	%fd315, [%rd71+16];
	sub.f64 	%fd316, %fd315, %fd314;
	st.global.f64 	[%rd71+16], %fd316;
	ld.global.f64 	%fd317, [%rd72+24];
	mul.f64 	%fd318, %fd317, 0d3F1A36E2EB1C432D;
	mul.f64 	%fd319, %fd6, %fd318;
	ld.global.f64 	%fd320, [%rd71+24];
	sub.f64 	%fd321, %fd320, %fd319;
	st.global.f64 	[%rd71+24], %fd321;
	ld.global.f64 	%fd322, [%rd72+32];
	mul.f64 	%fd323, %fd322, 0d3F1A36E2EB1C432D;
	mul.f64 	%fd324, %fd6, %fd323;
	ld.global.f64 	%fd325, [%rd71+32];
	sub.f64 	%fd326, %fd325, %fd324;
	st.global.f64 	[%rd71+32], %fd326;
	ld.global.f64 	%fd327, [%rd72+40];
	mul.f64 	%fd328, %fd327, 0d3F1A36E2EB1C432D;
	mul.f64 	%fd329, %fd6, %fd328;
	ld.global.f64 	%fd330, [%rd71+40];
	sub.f64 	%fd331, %fd330, %fd329;
	st.global.f64 	[%rd71+40], %fd331;
	ld.global.f64 	%fd332, [%rd72+48];
	mul.f64 	%fd333, %fd332, 0d3F1A36E2EB1C432D;
	mul.f64 	%fd334, %fd6, %fd333;
	ld.global.f64 	%fd335, [%rd71+48];
	sub.f64 	%fd336, %fd335, %fd334;
	st.global.f64 	[%rd71+48], %fd336;
	ld.global.f64 	%fd337, [%rd72+56];
	mul.f64 	%fd338, %fd337, 0d3F1A36E2EB1C432D;
	mul.f64 	%fd339, %fd6, %fd338;
	ld.global.f64 	%fd340, [%rd71+56];
	sub.f64 	%fd341, %fd340, %fd339;
	st.global.f64 	[%rd71+56], %fd341;
	add.s32 	%r54, %r54, 16;
	add.s64 	%rd72, %rd72, 128;
	add.s64 	%rd71, %rd71, 128;
	setp.ne.s32 	%p29, %r54, 4800;
	@%p29 bra 	$L__BB1_19;
	ld.param.u64 	%rd67, [_Z15backward_kernelPdS_S_S_S_S_S_S_S_S_d_param_6];
	cvta.to.global.u64 	%rd61, %rd67;
	ld.global.f64 	%fd342, [%rd61];
	fma.rn.f64 	%fd343, %fd6, 0dBF1A36E2EB1C432D, %fd342;
	st.global.f64 	[%rd61], %fd343;
$L__BB1_21:
	ret;

}


// ===== COMPILED SASS (sm_100) =====

	.target	sm_100

	.elftype	@"ET_EXEC"


//--------------------- .note.nv.tkinfo           --------------------------
	.section	.note.nv.tkinfo,"",@"SHT_NOTE"
	.sectionflags	@"SHF_NOTE_NV_TKINFO"
	.tkinfo
        /*0018*/ 	.word	0x00000002
        /*0030*/ 	.string	""
        /*0030*/ 	.string	"ptxas"
        /*0030*/ 	.string	"Cuda compilation tools, release 13.0, V13.0.88"
        /*0030*/ 	.string	"Build cuda_13.0.r13.0/compiler.36424714_0"
        /*0030*/ 	.string	"-arch sm_100 -m 64 "



//--------------------- .note.nv.cuinfo           --------------------------
	.section	.note.nv.cuinfo,"",@"SHT_NOTE"
	.sectionflags	@"SHF_NOTE_NV_CUINFO"
        /*0018*/ 	.short	0x0002
        /*001a*/ 	.short	0x0064
        /*001c*/ 	.short	0x0082
	.zero		2


//--------------------- .nv.info                  --------------------------
	.section	.nv.info,"",@"SHT_CUDA_INFO"
	.align	4


	//----- nvinfo : EIATTR_REGCOUNT
	.align		4
        /*0000*/ 	.byte	0x04, 0x2f
        /*0002*/ 	.short	(.L_1 - .L_0)
	.align		4
.L_0:
        /*0004*/ 	.word	index@(_Z14forward_kernelPdS_S_S_S_S_S_S_S_S_)
        /*0008*/ 	.word	0x00000020


	//----- nvinfo : EIATTR_FRAME_SIZE
	.align		4
.L_1:
        /*000c*/ 	.byte	0x04, 0x11
        /*000e*/ 	.short	(.L_3 - .L_2)
	.align		4
.L_2:
        /*0010*/ 	.word	index@($__internal_1_$__cuda_sm20_dblrcp_rn_slowpath_v3)
        /*0014*/ 	.word	0x00000000


	//----- nvinfo : EIATTR_FRAME_SIZE
	.align		4
.L_3:
        /*0018*/ 	.byte	0x04, 0x11
        /*001a*/ 	.short	(.L_5 - .L_4)
	.align		4
.L_4:
        /*001c*/ 	.word	index@(_Z14forward_kernelPdS_S_S_S_S_S_S_S_S_)
        /*0020*/ 	.word	0x00000000


	//----- nvinfo : EIATTR_REGCOUNT
	.align		4
.L_5:
        /*0024*/ 	.byte	0x04, 0x2f
        /*0026*/ 	.short	(.L_7 - .L_6)
	.align		4
.L_6:
        /*0028*/ 	.word	index@(_Z15backward_kernelPdS_S_S_S_S_S_S_S_S_d)
        /*002c*/ 	.word	0x00000020


	//----- nvinfo : EIATTR_FRAME_SIZE
	.align		4
.L_7:
        /*0030*/ 	.byte	0x04, 0x11
        /*0032*/ 	.short	(.L_9 - .L_8)
	.align		4
.L_8:
        /*0034*/ 	.word	index@($__internal_0_$__cuda_sm20_dblrcp_rn_slowpath_v3)
        /*0038*/ 	.word	0x00012c00


	//----- nvinfo : EIATTR_FRAME_SIZE
	.align		4
.L_9:
        /*003c*/ 	.byte	0x04, 0x11
        /*003e*/ 	.short	(.L_11 - .L_10)
	.align		4
.L_10:
        /*0040*/ 	.word	index@(_Z15backward_kernelPdS_S_S_S_S_S_S_S_S_d)
        /*0044*/ 	.word	0x00012c00


	//----- nvinfo : EIATTR_MIN_STACK_SIZE
	.align		4
.L_11:
        /*0048*/ 	.byte	0x04, 0x12
        /*004a*/ 	.short	(.L_13 - .L_12)
	.align		4
.L_12:
        /*004c*/ 	.word	index@(_Z15backward_kernelPdS_S_S_S_S_S_S_S_S_d)
        /*0050*/ 	.word	0x00012c00


	//----- nvinfo : EIATTR_MIN_STACK_SIZE
	.align		4
.L_13:
        /*0054*/ 	.byte	0x04, 0x12
        /*0056*/ 	.short	(.L_15 - .L_14)
	.align		4
.L_14:
        /*0058*/ 	.word	index@(_Z14forward_kernelPdS_S_S_S_S_S_S_S_S_)
        /*005c*/ 	.word	0x00000000
.L_15:


//--------------------- .nv.compat                --------------------------
	.section	.nv.compat,"",@"SHT_CUDA_COMPAT_INFO"
	.align	4
        /*0000*/ 	.byte	0x02, 0x09, 0x00, 0x00, 0x02, 0x02, 0x01, 0x00, 0x02, 0x05, 0x05, 0x00, 0x03, 0x07, 0x01, 0x01
        /*0010*/ 	.byte	0x02, 0x03, 0x00, 0x00, 0x02, 0x06, 0x01, 0x00, 0x04, 0x0b, 0x08, 0x00, 0x01, 0x00, 0x00, 0x00
        /*0020*/ 	.byte	0x00, 0x00, 0x00, 0x00


//--------------------- .nv.info._Z15backward_kernelPdS_S_S_S_S_S_S_S_S_d --------------------------
	.section	.nv.info._Z15backward_kernelPdS_S_S_S_S_S_S_S_S_d,"",@"SHT_CUDA_INFO"
	.sectionflags	@""
	.align	4


	//----- nvinfo : EIATTR_CUDA_API_VERSION
	.align		4
        /*0000*/ 	.byte	0x04, 0x37
        /*0002*/ 	.short	(.L_17 - .L_16)
.L_16:
        /*0004*/ 	.word	0x00000082


	//----- nvinfo : EIATTR_KPARAM_INFO
	.align		4
.L_17:
        /*0008*/ 	.byte	0x04, 0x17
        /*000a*/ 	.short	(.L_19 - .L_18)
.L_18:
        /*000c*/ 	.word	0x00000000
        /*0010*/ 	.short	0x000a
        /*0012*/ 	.short	0x0050
        /*0014*/ 	.byte	0x00, 0xf0, 0x21, 0x00


	//----- nvinfo : EIATTR_KPARAM_INFO
	.align		4
.L_19:
        /*0018*/ 	.byte	0x04, 0x17
        /*001a*/ 	.short	(.L_21 - .L_20)
.L_20:
        /*001c*/ 	.word	0x00000000
        /*0020*/ 	.short	0x0009
        /*0022*/ 	.short	0x0048
        /*0024*/ 	.byte	0x00, 0xf5, 0x21, 0x00


	//----- nvinfo : EIATTR_KPARAM_INFO
	.align		4
.L_21:
        /*0028*/ 	.byte	0x04, 0x17
        /*002a*/ 	.short	(.L_23 - .L_22)
.L_22:
        /*002c*/ 	.word	0x00000000
        /*0030*/ 	.short	0x0008
        /*0032*/ 	.short	0x0040
        /*0034*/ 	.byte	0x00, 0xf5, 0x21, 0x00


	//----- nvinfo : EIATTR_KPARAM_INFO
	.align		4
.L_23:
        /*0038*/ 	.byte	0x04, 0x17
        /*003a*/ 	.short	(.L_25 - .L_24)
.L_24:
        /*003c*/ 	.word	0x00000000
        /*0040*/ 	.short	0x0007
        /*0042*/ 	.short	0x0038
        /*0044*/ 	.byte	0x00, 0xf5, 0x21, 0x00


	//----- nvinfo : EIATTR_KPARAM_INFO
	.align		4
.L_25:
        /*0048*/ 	.byte	0x04, 0x17
        /*004a*/ 	.short	(.L_27 - .L_26)
.L_26:
        /*004c*/ 	.word	0x00000000
        /*0050*/ 	.short	0x0006
        /*0052*/ 	.short	0x0030
        /*0054*/ 	.byte	0x00, 0xf5, 0x21, 0x00


	//----- nvinfo : EIATTR_KPARAM_INFO
	.align		4
.L_27:
        /*0058*/ 	.byte	0x04, 0x17
        /*005a*/ 	.short	(.L_29 - .L_28)
.L_28:
        /*005c*/ 	.word	0x00000000
        /*0060*/ 	.short	0x0005
        /*0062*/ 	.short	0x0028
        /*0064*/ 	.byte	0x00, 0xf5, 0x21, 0x00


	//----- nvinfo : EIATTR_KPARAM_INFO
	.align		4
.L_29:
        /*0068*/ 	.byte	0x04, 0x17
        /*006a*/ 	.short	(.L_31 - .L_30)
.L_30:
        /*006c*/ 	.word	0x00000000
        /*0070*/ 	.short	0x0004
        /*0072*/ 	.short	0x0020
        /*0074*/ 	.byte	0x00, 0xf5, 0x21, 0x00


	//----- nvinfo : EIATTR_KPARAM_INFO
	.align		4
.L_31:
        /*0078*/ 	.byte	0x04, 0x17
        /*007a*/ 	.short	(.L_33 - .L_32)
.L_32:
        /*007c*/ 	.word	0x00000000
        /*0080*/ 	.short	0x0003
        /*0082*/ 	.short	0x0018
        /*0084*/ 	.byte	0x00, 0xf5, 0x21, 0x00


	//----- nvinfo : EIATTR_KPARAM_INFO
	.align		4
.L_33:
        /*0088*/ 	.byte	0x04, 0x17
        /*008a*/ 	.short	(.L_35 - .L_34)
.L_34:
        /*008c*/ 	.word	0x00000000
        /*0090*/ 	.short	0x0002
        /*0092*/ 	.short	0x0010
        /*0094*/ 	.byte	0x00, 0xf5, 0x21, 0x00


	//----- nvinfo : EIATTR_KPARAM_INFO
	.align		4
.L_35:
        /*0098*/ 	.byte	0x04, 0x17
        /*009a*/ 	.short	(.L_37 - .L_36)
.L_36:
        /*009c*/ 	.word	0x00000000
        /*00a0*/ 	.short	0x0001
        /*00a2*/ 	.short	0x0008
        /*00a4*/ 	.byte	0x00, 0xf5, 0x21, 0x00


	//----- nvinfo : EIATTR_KPARAM_INFO
	.align		4
.L_37:
        /*00a8*/ 	.byte	0x04, 0x17
        /*00aa*/ 	.short	(.L_39 - .L_38)
.L_38:
        /*00ac*/ 	.word	0x00000000
        /*00b0*/ 	.short	0x0000
        /*00b2*/ 	.short	0x0000
        /*00b4*/ 	.byte	0x00, 0xf5, 0x21, 0x00


	//----- nvinfo : EIATTR_SPARSE_MMA_MASK
	.align		4
.L_39:
        /*00b8*/ 	.byte	0x03, 0x50
        /*00ba*/ 	.short	0x0000


	//----- nvinfo : EIATTR_MAXREG_COUNT
	.align		4
        /*00bc*/ 	.byte	0x03, 0x1b
        /*00be*/ 	.short	0x00ff


	//----- nvinfo : EIATTR_MERCURY_ISA_VERSION
	.align		4
        /*00c0*/ 	.byte	0x03, 0x5f
        /*00c2*/ 	.short	0x0101


	//----- nvinfo : EIATTR_VRC_CTA_INIT_COUNT
	.align		4
        /*00c4*/ 	.byte	0x02, 0x4a
	.zero		1
	.zero		1


	//----- nvinfo : EIATTR_EXIT_INSTR_OFFSETS
	.align		4
        /*00c8*/ 	.byte	0x04, 0x1c
        /*00ca*/ 	.short	(.L_41 - .L_40)


	//   ....[0]....
.L_40:
        /*00cc*/ 	.word	0x00000080


	//   ....[1]....
        /*00d0*/ 	.word	0x00003420


	//----- nvinfo : EIATTR_CRS_STACK_SIZE
	.align		4
.L_41:
        /*00d4*/ 	.byte	0x04, 0x1e
        /*00d6*/ 	.short	(.L_43 - .L_42)
.L_42:
        /*00d8*/ 	.word	0x00000000


	//----- nvinfo : EIATTR_CBANK_PARAM_SIZE
	.align		4
.L_43:
        /*00dc*/ 	.byte	0x03, 0x19
        /*00de*/ 	.short	0x0058


	//----- nvinfo : EIATTR_PARAM_CBANK
	.align		4
        /*00e0*/ 	.byte	0x04, 0x0a
        /*00e2*/ 	.short	(.L_45 - .L_44)
	.align		4
.L_44:
        /*00e4*/ 	.word	index@(.nv.constant0._Z15backward_kernelPdS_S_S_S_S_S_S_S_S_d)
        /*00e8*/ 	.short	0x0380
        /*00ea*/ 	.short	0x0058


	//----- nvinfo : EIATTR_SW_WAR
	.align		4
.L_45:
        /*00ec*/ 	.byte	0x04, 0x36
        /*00ee*/ 	.short	(.L_47 - .L_46)
.L_46:
        /*00f0*/ 	.word	0x00000008
.L_47:


//--------------------- .nv.info._Z14forward_kernelPdS_S_S_S_S_S_S_S_S_ --------------------------
	.section	.nv.info._Z14forward_kernelPdS_S_S_S_S_S_S_S_S_,"",@"SHT_CUDA_INFO"
	.sectionflags	@""
	.align	4


	//----- nvinfo : EIATTR_CUDA_API_VERSION
	.align		4
        /*0000*/ 	.byte	0x04, 0x37
        /*0002*/ 	.short	(.L_49 - .L_48)
.L_48:
        /*0004*/ 	.word	0x00000082


	//----- nvinfo : EIATTR_KPARAM_INFO
	.align		4
.L_49:
        /*0008*/ 	.byte	0x04, 0x17
        /*000a*/ 	.short	(.L_51 - .L_50)
.L_50:
        /*000c*/ 	.word	0x00000000
        /*0010*/ 	.short	0x0009
        /*0012*/ 	.short	0x0048
        /*0014*/ 	.byte	0x00, 0xf5, 0x21, 0x00


	//----- nvinfo : EIATTR_KPARAM_INFO
	.align		4
.L_51:
        /*0018*/ 	.byte	0x04, 0x17
        /*001a*/ 	.short	(.L_53 - .L_52)
.L_52:
        /*001c*/ 	.word	0x00000000
        /*0020*/ 	.short	0x0008
        /*0022*/ 	.short	0x0040
        /*0024*/ 	.byte	0x00, 0xf5, 0x21, 0x00


	//----- nvinfo : EIATTR_KPARAM_INFO
	.align		4
.L_53:
        /*0028*/ 	.byte	0x04, 0x17
        /*002a*/ 	.short	(.L_55 - .L_54)
.L_54:
        /*002c*/ 	.word	0x00000000
        /*0030*/ 	.short	0x0007
        /*0032*/ 	.short	0x0038
        /*0034*/ 	.byte	0x00, 0xf5, 0x21, 0x00


	//----- nvinfo : EIATTR_KPARAM_INFO
	.align		4
.L_55:
        /*0038*/ 	.byte	0x04, 0x17
        /*003a*/ 	.short	(.L_57 - .L_56)
.L_56:
        /*003c*/ 	.word	0x00000000
        /*0040*/ 	.short	0x0006
        /*0042*/ 	.short	0x0030
        /*0044*/ 	.byte	0x00, 0xf5, 0x21, 0x00


	//----- nvinfo : EIATTR_KPARAM_INFO
	.align		4
.L_57:
        /*0048*/ 	.byte	0x04, 0x17
        /*004a*/ 	.short	(.L_59 - .L_58)
.L_58:
        /*004c*/ 	.word	0x00000000
        /*0050*/ 	.short	0x0005
        /*0052*/ 	.short	0x0028
        /*0054*/ 	.byte	0x00, 0xf5, 0x21, 0x00


	//----- nvinfo : EIATTR_KPARAM_INFO
	.align		4
.L_59:
        /*0058*/ 	.byte	0x04, 0x17
        /*005a*/ 	.short	(.L_61 - .L_60)
.L_60:
        /*005c*/ 	.word	0x00000000
        /*0060*/ 	.short	0x0004
        /*0062*/ 	.short	0x0020
        /*0064*/ 	.byte	0x00, 0xf5, 0x21, 0x00


	//----- nvinfo : EIATTR_KPARAM_INFO
	.align		4
.L_61:
        /*0068*/ 	.byte	0x04, 0x17
        /*006a*/ 	.short	(.L_63 - .L_62)
.L_62:
        /*006c*/ 	.word	0x00000000
        /*0070*/ 	.short	0x0003
        /*0072*/ 	.short	0x0018
        /*0074*/ 	.byte	0x00, 0xf5, 0x21, 0x00


	//----- nvinfo : EIATTR_KPARAM_INFO
	.align		4
.L_63:
        /*0078*/ 	.byte	0x04, 0x17
        /*007a*/ 	.short	(.L_65 - .L_64)
.L_64:
        /*007c*/ 	.word	0x00000000
        /*0080*/ 	.short	0x0002
        /*0082*/ 	.short	0x0010
        /*0084*/ 	.byte	0x00, 0xf5, 0x21, 0x00


	//----- nvinfo : EIATTR_KPARAM_INFO
	.align		4
.L_65:
        /*0088*/ 	.byte	0x04, 0x17
        /*008a*/ 	.short	(.L_67 - .L_66)
.L_66:
        /*008c*/ 	.word	0x00000000
        /*0090*/ 	.short	0x0001
        /*0092*/ 	.short	0x0008
        /*0094*/ 	.byte	0x00, 0xf5, 0x21, 0x00


	//----- nvinfo : EIATTR_KPARAM_INFO
	.align		4
.L_67:
        /*0098*/ 	.byte	0x04, 0x17
        /*009a*/ 	.short	(.L_69 - .L_68)
.L_68:
        /*009c*/ 	.word	0x00000000
        /*00a0*/ 	.short	0x0000
        /*00a2*/ 	.short	0x0000
        /*00a4*/ 	.byte	0x00, 0xf5, 0x21, 0x00


	//----- nvinfo : EIATTR_SPARSE_MMA_MASK
	.align		4
.L_69:
        /*00a8*/ 	.byte	0x03, 0x50
        /*00aa*/ 	.short	0x0000


	//----- nvinfo : EIATTR_MAXREG_COUNT
	.align		4
        /*00ac*/ 	.byte	0x03, 0x1b
        /*00ae*/ 	.short	0x00ff


	//----- nvinfo : EIATTR_NUM_BARRIERS
	.align		4
        /*00b0*/ 	.byte	0x02, 0x4c
        /*00b2*/ 	.byte	0x01
	.zero		1


	//----- nvinfo : EIATTR_MERCURY_ISA_VERSION
	.align		4
        /*00b4*/ 	.byte	0x03, 0x5f
        /*00b6*/ 	.short	0x0101


	//----- nvinfo : EIATTR_VRC_CTA_INIT_COUNT
	.align		4
        /*00b8*/ 	.byte	0x02, 0x4a
	.zero		1
	.zero		1


	//----- nvinfo : EIATTR_EXIT_INSTR_OFFSETS
	.align		4
        /*00bc*/ 	.byte	0x04, 0x1c
        /*00be*/ 	.short	(.L_71 - .L_70)


	//   ....[0]....
.L_70:
        /*00c0*/ 	.word	0x00000b70


	//   ....[1]....
        /*00c4*/ 	.word	0x000014c0


	//----- nvinfo : EIATTR_CRS_STACK_SIZE
	.align		4
.L_71:
        /*00c8*/ 	.byte	0x04, 0x1e
        /*00ca*/ 	.short	(.L_73 - .L_72)
.L_72:
        /*00cc*/ 	.word	0x00000000


	//----- nvinfo : EIATTR_CBANK_PARAM_SIZE
	.align		4
.L_73:
        /*00d0*/ 	.byte	0x03, 0x19
        /*00d2*/ 	.short	0x0050


	//----- nvinfo : EIATTR_PARAM_CBANK
	.align		4
        /*00d4*/ 	.byte	0x04, 0x0a
        /*00d6*/ 	.short	(.L_75 - .L_74)
	.align		4
.L_74:
        /*00d8*/ 	.word	index@(.nv.constant0._Z14forward_kernelPdS_S_S_S_S_S_S_S_S_)
        /*00dc*/ 	.short	0x0380
        /*00de*/ 	.short	0x0050


	//----- nvinfo : EIATTR_SW_WAR
	.align		4
.L_75:
        /*00e0*/ 	.byte	0x04, 0x36
        /*00e2*/ 	.short	(.L_77 - .L_76)
.L_76:
        /*00e4*/ 	.word	0x00000008
.L_77:


//--------------------- .nv.callgraph             --------------------------
	.section	.nv.callgraph,"",@"SHT_CUDA_CALLGRAPH"
	.align	4
	.sectionentsize	8
	.align		4
        /*0000*/ 	.word	0x00000000
	.align		4
        /*0004*/ 	.word	0xffffffff
	.align		4
        /*0008*/ 	.word	0x00000000
	.align		4
        /*000c*/ 	.word	0xfffffffe
	.align		4
        /*0010*/ 	.word	0x00000000
	.align		4
        /*0014*/ 	.word	0xfffffffd
	.align		4
        /*0018*/ 	.word	0x00000000
	.align		4
        /*001c*/ 	.word	0xfffffffc


//--------------------- .text._Z15backward_kernelPdS_S_S_S_S_S_S_S_S_d --------------------------
	.section	.text._Z15backward_kernelPdS_S_S_S_S_S_S_S_S_d,"ax",@progbits
	.align	128
        .global         _Z15backward_kernelPdS_S_S_S_S_S_S_S_S_d
        .type           _Z15backward_kernelPdS_S_S_S_S_S_S_S_S_d,@function
        .size           _Z15backward_kernelPdS_S_S_S_S_S_S_S_S_d,(.L_x_27 - _Z15backward_kernelPdS_S_S_S_S_S_S_S_S_d)
        .other          _Z15backward_kernelPdS_S_S_S_S_S_S_S_S_d,@"STO_CUDA_ENTRY STV_DEFAULT"
_Z15backward_kernelPdS_S_S_S_S_S_S_S_S_d:
.text._Z15backward_kernelPdS_S_S_S_S_S_S_S_S_d:
[----:B------:R-:W0:Y:S01]  /*0000*/  LDC R1, c[0x0][0x37c] ;  /* 0x0000df00ff017b82 */ /* 0x000e220000000800 */
[----:B------:R-:W1:Y:S07]  /*0010*/  S2R R0, SR_TID.X ;  /* 0x0000000000007919 */ /* 0x000e6e0000002100 */
[----:B------:R-:W2:Y:S01]  /*0020*/  S2UR UR4, SR_CTAID.X ;  /* 0x00000000000479c3 */ /* 0x000ea20000002500 */
[----:B------:R-:W2:Y:S01]  /*0030*/  LDCU UR5, c[0x0][0x360] ;  /* 0x00006c00ff0577ac */ /* 0x000ea20008000800 */
[----:B0-----:R-:W-:Y:S01]  /*0040*/  VIADD R1, R1, 0xfffed400 ;  /* 0xfffed40001017836 */ /* 0x001fe20000000000 */
[----:B--2---:R-:W-:Y:S01]  /*0050*/  UIMAD UR4, UR4, UR5, URZ ;  /* 0x00000005040472a4 */ /* 0x004fe2000f8e02ff */
[----:B-1----:R-:W-:-:S05]  /*0060*/  IMAD.MOV R0, RZ, RZ, -R0 ;  /* 0x000000ffff007224 */ /* 0x002fca00078e0a00 */
[----:B------:R-:W-:-:S13]  /*0070*/  ISETP.NE.AND P0, PT, R0, UR4, PT ;  /* 0x0000000400007c0c */ /* 0x000fda000bf05270 */
[----:B------:R-:W-:Y:S05]  /*0080*/  @P0 EXIT ;  /* 0x000000000000094d */ /* 0x000fea0003800000 */
[----:B------:R-:W0:Y:S01]  /*0090*/  LDC.64 R2, c[0x0][0x3c8] ;  /* 0x0000f200ff027b82 */ /* 0x000e220000000a00 */
[----:B------:R-:W0:Y:S02]  /*00a0*/  LDCU.64 UR8, c[0x0][0x358] ;  /* 0x00006b00ff0877ac */ /* 0x000e240008000a00 */
[----:B0-----:R-:W2:Y:S01]  /*00b0*/  LDG.E.64 R2, desc[UR8][R2.64] ;  /* 0x0000000802027981 */ /* 0x001ea2000c1e1b00 */
[----:B------:R-:W-:Y:S02]  /*00c0*/  HFMA2 R4, -RZ, RZ, 1323, -4.565715789794921875e-05 ;  /* 0x652b82feff047431 */ /* 0x000fe400000001ff */
[----:B------:R-:W-:Y:S01]  /*00d0*/  IMAD.MOV.U32 R5, RZ, RZ, 0x3ff71547 ;  /* 0x3ff71547ff057424 */ /* 0x000fe200078e00ff */
[----:B------:R-:W-:Y:S01]  /*00e0*/  UMOV UR4, 0xfefa39ef ;  /* 0xfefa39ef00047882 */ /* 0x000fe20000000000 */
[----:B------:R-:W-:-:S04]  /*00f0*/  UMOV UR5, 0x3fe62e42 ;  /* 0x3fe62e4200057882 */ /* 0x000fc80000000000 */
[----:B--2---:R-:W-:Y:S02]  /*0100*/  DFMA R4, R2, -R4, 6.75539944105574400000e+15 ;  /* 0x433800000204742b */ /* 0x004fe40000000804 */
[----:B------:R-:W-:-:S06]  /*0110*/  DADD R10, -RZ, -R2 ;  /* 0x00000000ff0a7229 */ /* 0x000fcc0000000902 */
[----:B------:R-:W-:-:S04]  /*0120*/  DADD R6, R4, -6.75539944105574400000e+15 ;  /* 0xc338000004067429 */ /* 0x000fc80000000000 */
[----:B------:R-:W-:-:S04]  /*0130*/  FSETP.GEU.AND P0, PT, |R11|, 4.1917929649353027344, PT ;  /* 0x4086232b0b00780b */ /* 0x000fc80003f0e200 */
[----:B------:R-:W-:Y:S01]  /*0140*/  DFMA R8, R6, -UR4, -R2 ;  /* 0x8000000406087c2b */ /* 0x000fe20008000802 */
[----:B------:R-:W-:Y:S01]  /*0150*/  UMOV UR4, 0x3b39803f ;  /* 0x3b39803f00047882 */ /* 0x000fe20000000000 */
[----:B------:R-:W-:-:S06]  /*0160*/  UMOV UR5, 0x3c7abc9e ;  /* 0x3c7abc9e00057882 */ /* 0x000fcc0000000000 */
[----:B------:R-:W-:Y:S01]  /*0170*/  DFMA R6, R6, -UR4, R8 ;  /* 0x8000000406067c2b */ /* 0x000fe20008000008 */
[----:B------:R-:W-:Y:S01]  /*0180*/  UMOV UR4, 0x69ce2bdf ;  /* 0x69ce2bdf00047882 */ /* 0x000fe20000000000 */
[----:B------:R-:W-:Y:S01]  /*0190*/  IMAD.MOV.U32 R8, RZ, RZ, -0x35dec16 ;  /* 0xfca213eaff087424 */ /* 0x000fe200078e00ff */
[----:B------:R-:W-:Y:S01]  /*01a0*/  MOV R9, 0x3e928af3 ;  /* 0x3e928af300097802 */ /* 0x000fe20000000f00 */
[----:B------:R-:W-:-:S05]  /*01b0*/  UMOV UR5, 0x3e5ade15 ;  /* 0x3e5ade1500057882 */ /* 0x000fca0000000000 */
[----:B------:R-:W-:Y:S01]  /*01c0*/  DFMA R8, R6, UR4, R8 ;  /* 0x0000000406087c2b */ /* 0x000fe20008000008 */
[----:B------:R-:W-:Y:S01]  /*01d0*/  UMOV UR4, 0x62401315 ;  /* 0x6240131500047882 */ /* 0x000fe20000000000 */
[----:B------:R-:W-:-:S06]  /*01e0*/  UMOV UR5, 0x3ec71dee ;  /* 0x3ec71dee00057882 */ /* 0x000fcc0000000000 */
[----:B------:R-:W-:Y:S01]  /*01f0*/  DFMA R8, R6, R8, UR4 ;  /* 0x0000000406087e2b */ /* 0x000fe20008000008 */
        /* <DEDUP_REMOVED lines=20> */
[----:B------:R-:W-:-:S08]  /*0340*/  DFMA R8, R6, R8, UR4 ;  /* 0x0000000406087e2b */ /* 0x000fd00008000008 */
[----:B------:R-:W-:-:S08]  /*0350*/  DFMA R8, R6, R8, 1 ;  /* 0x3ff000000608742b */ /* 0x000fd00000000008 */
[----:B------:R-:W-:-:S10]  /*0360*/  DFMA R8, R6, R8, 1 ;  /* 0x3ff000000608742b */ /* 0x000fd40000000008 */
[----:B------:R-:W-:Y:S02]  /*0370*/  IMAD R7, R4, 0x100000, R9 ;  /* 0x0010000004077824 */ /* 0x000fe400078e0209 */
[----:B------:R-:W-:Y:S01]  /*0380*/  IMAD.MOV.U32 R6, RZ, RZ, R8 ;  /* 0x000000ffff067224 */ /* 0x000fe200078e0008 */
[----:B------:R-:W-:Y:S06]  /*0390*/  @!P0 BRA `(.L_x_0) ;  /* 0x0000000000348947 */ /* 0x000fec0003800000 */
[----:B------:R-:W-:Y:S01]  /*03a0*/  FSETP.GEU.AND P1, PT, |R11|, 4.2275390625, PT ;  /* 0x408748000b00780b */ /* 0x000fe20003f2e200 */
[C---:B------:R-:W-:Y:S02]  /*03b0*/  DADD R6, -R2.reuse, +INF ;  /* 0x7ff0000002067429 */ /* 0x040fe40000000100 */
[----:B------:R-:W-:-:S08]  /*03c0*/  DSETP.GT.AND P0, PT, R2, RZ, PT ;  /* 0x000000ff0200722a */ /* 0x000fd00003f04000 */
[----:B------:R-:W-:Y:S02]  /*03d0*/  FSEL R6, R6, RZ, !P0 ;  /* 0x000000ff06067208 */ /* 0x000fe40004000000 */
[----:B------:R-:W-:Y:S01]  /*03e0*/  FSEL R7, R7, RZ, !P0 ;  /* 0x000000ff07077208 */ /* 0x000fe20004000000 */
[----:B------:R-:W-:Y:S06]  /*03f0*/  @P1 BRA `(.L_x_0) ;  /* 0x00000000001c1947 */ /* 0x000fec0003800000 */
[----:B------:R-:W-:Y:S01]  /*0400*/  LEA.HI R0, R4, R4, RZ, 0x1 ;  /* 0x0000000404007211 */ /* 0x000fe200078f08ff */
[----:B------:R-:W-:-:S03]  /*0410*/  IMAD.MOV.U32 R6, RZ, RZ, RZ ;  /* 0x000000ffff067224 */ /* 0x000fc600078e00ff */
[----:B------:R-:W-:-:S04]  /*0420*/  SHF.R.S32.HI R5, RZ, 0x1, R0 ;  /* 0x00000001ff057819 */ /* 0x000fc80000011400 */
[----:B------:R-:W-:Y:S01]  /*0430*/  IADD3 R4, PT, PT, R4, -R5, RZ ;  /* 0x8000000504047210 */ /* 0x000fe20007ffe0ff */
[----:B------:R-:W-:-:S03]  /*0440*/  IMAD R9, R5, 0x100000, R9 ;  /* 0x0010000005097824 */ /* 0x000fc600078e0209 */
[----:B------:R-:W-:-:S06]  /*0450*/  LEA R7, R4, 0x3ff00000, 0x14 ;  /* 0x3ff0000004077811 */ /* 0x000fcc00078ea0ff */
[----:B------:R-:W-:-:S11]  /*0460*/  DMUL R6, R8, R6 ;  /* 0x0000000608067228 */ /* 0x000fd60000000000 */
.L_x_0:
[----:B------:R-:W-:Y:S01]  /*0470*/  DADD R10, R6, 1 ;  /* 0x3ff00000060a7429 */ /* 0x000fe20000000000 */
[----:B------:R-:W-:-:S05]  /*0480*/  IMAD.MOV.U32 R0, RZ, RZ, R1 ;  /* 0x000000ffff007224 */ /* 0x000fca00078e0001 */
[----:B------:R-:W0:Y:S04]  /*0490*/  MUFU.RCP64H R5, R11 ;  /* 0x0000000b00057308 */ /* 0x000e280000001800 */
[----:B------:R-:W-:-:S04]  /*04a0*/  IADD3 R4, PT, PT, R11, 0x300402, RZ ;  /* 0x003004020b047810 */ /* 0x000fc80007ffe0ff */
[----:B------:R-:W-:Y:S02]  /*04b0*/  FSETP.GEU.AND P0, PT, |R4|, 5.8789094863358348022e-39, PT ;  /* 0x004004020400780b */ /* 0x000fe40003f0e200 */
[----:B0-----:R-:W-:-:S08]  /*04c0*/  DFMA R6, -R10, R4, 1 ;  /* 0x3ff000000a06742b */ /* 0x001fd00000000104 */
[----:B------:R-:W-:-:S08]  /*04d0*/  DFMA R6, R6, R6, R6 ;  /* 0x000000060606722b */ /* 0x000fd00000000006 */
[----:B------:R-:W-:-:S08]  /*04e0*/  DFMA R6, R4, R6, R4 ;  /* 0x000000060406722b */ /* 0x000fd00000000004 */
[----:B------:R-:W-:-:S08]  /*04f0*/  DFMA R8, -R10, R6, 1 ;  /* 0x3ff000000a08742b */ /* 0x000fd00000000106 */
[----:B------:R-:W-:Y:S01]  /*0500*/  DFMA R6, R6, R8, R6 ;  /* 0x000000080606722b */ /* 0x000fe20000000006 */
[----:B------:R-:W-:Y:S10]  /*0510*/  @P0 BRA `(.L_x_1) ;  /* 0x0000000000100947 */ /* 0x000ff40003800000 */
[----:B------:R-:W-:-:S05]  /*0520*/  LOP3.LUT R4, R11, 0x7fffffff, RZ, 0xc0, !PT ;  /* 0x7fffffff0b047812 */ /* 0x000fca00078ec0ff */
[----:B------:R-:W-:Y:S01]  /*0530*/  VIADD R5, R4, 0xfff00000 ;  /* 0xfff0000004057836 */ /* 0x000fe20000000000 */
[----:B------:R-:W-:-:S07]  /*0540*/  MOV R4, 0x560 ;  /* 0x0000056000047802 */ /* 0x000fce0000000f00 */
[----:B------:R-:W-:Y:S05]  /*0550*/  CALL.REL.NOINC `($__internal_0_$__cuda_sm20_dblrcp_rn_slowpath_v3) ;  /* 0x0000002c00b47944 */ /* 0x000fea0003c00000 */
.L_x_1:
[----:B------:R-:W0:Y:S01]  /*0560*/  LDCU.64 UR4, c[0x0][0x3d0] ;  /* 0x00007a00ff0477ac */ /* 0x000e220008000a00 */
[----:B------:R-:W-:-:S08]  /*0570*/  DADD R4, -R6, 1 ;  /* 0x3ff0000006047429 */ /* 0x000fd00000000100 */
[----:B------:R-:W-:Y:S02]  /*0580*/  DMUL R4, R4, R6 ;  /* 0x0000000604047228 */ /* 0x000fe40000000000 */
[----:B0-----:R-:W-:Y:S01]  /*0590*/  DADD R16, R2, -UR4 ;  /* 0x8000000402107e29 */ /* 0x001fe20008000000 */
[----:B------:R-:W-:-:S07]  /*05a0*/  MOV R2, RZ ;  /* 0x000000ff00027202 */ /* 0x000fce0000000f00 */
[----:B------:R-:W-:-:S11]  /*05b0*/  DMUL R16, R4, R16 ;  /* 0x0000001004107228 */ /* 0x000fd60000000000 */
.L_x_2:
[----:B0-----:R-:W0:Y:S08]  /*05c0*/  LDC.64 R4, c[0x0][0x3c0] ;  /* 0x0000f000ff047b82 */ /* 0x001e300000000a00 */
[----:B------:R-:W1:Y:S01]  /*05d0*/  LDC.64 R6, c[0x0][0x398] ;  /* 0x0000e600ff067b82 */ /* 0x000e620000000a00 */
[----:B0-----:R-:W-:-:S05]  /*05e0*/  IMAD.WIDE.U32 R4, R2, 0x8, R4 ;  /* 0x0000000802047825 */ /* 0x001fca00078e0004 */
[----:B------:R-:W2:Y:S01]  /*05f0*/  LDG.E.64 R14, desc[UR8][R4.64] ;  /* 0x00000008040e7981 */ /* 0x000ea2000c1e1b00 */
[----:B-1----:R-:W-:-:S03]  /*0600*/  IMAD.WIDE.U32 R6, R2, 0x8, R6 ;  /* 0x0000000802067825 */ /* 0x002fc600078e0006 */
[----:B------:R-:W3:Y:S04]  /*0610*/  LDG.E.64 R12, desc[UR8][R4.64+0x8] ;  /* 0x00000808040c7981 */ /* 0x000ee8000c1e1b00 */
[----:B------:R-:W4:Y:S04]  /*0620*/  LDG.E.64 R8, desc[UR8][R6.64] ;  /* 0x0000000806087981 */ /* 0x000f28000c1e1b00 */
[----:B------:R-:W5:Y:S04]  /*0630*/  LDG.E.64 R10, desc[UR8][R4.64+0x10] ;  /* 0x00001008040a7981 */ /* 0x000f68000c1e1b00 */
[----:B------:R-:W5:Y:S04]  /*0640*/  LDG.E.64 R24, desc[UR8][R6.64+0x8] ;  /* 0x0000080806187981 */ /* 0x000f68000c1e1b00 */
[----:B------:R-:W5:Y:S04]  /*0650*/  LDG.E.64 R18, desc[UR8][R4.64+0x18] ;  /* 0x0000180804127981 */ /* 0x000f68000c1e1b00 */
[----:B------:R-:W5:Y:S04]  /*0660*/  LDG.E.64 R20, desc[UR8][R6.64+0x10] ;  /* 0x0000100806147981 */ /* 0x000f68000c1e1b00 */
[----:B------:R-:W5:Y:S04]  /*0670*/  LDG.E.64 R22, desc[UR8][R6.64+0x18] ;  /* 0x0000180806167981 */ /* 0x000f68000c1e1b00 */
[----:B------:R-:W5:Y:S01]  /*0680*/  LDG.E.64 R26, desc[UR8][R4.64+0x20] ;  /* 0x00002008041a7981 */ /* 0x000f62000c1e1b00 */
[----:B------:R-:W-:-:S03]  /*0690*/  IMAD R3, R2, 0x8, R0 ;  /* 0x0000000802037824 */ /* 0x000fc600078e0200 */
[----:B------:R-:W5:Y:S01]  /*06a0*/  LDG.E.64 R28, desc[UR8][R6.64+0x60] ;  /* 0x00006008061c7981 */ /* 0x000f62000c1e1b00 */
[----:B--2---:R-:W-:Y:S01]  /*06b0*/  DSETP.GEU.AND P0, PT, R14, RZ, PT ;  /* 0x000000ff0e00722a */ /* 0x004fe20003f0e000 */
[----:B------:R-:W-:-:S05]  /*06c0*/  IMAD.MOV.U32 R14, RZ, RZ, RZ ;  /* 0x000000ffff0e7224 */ /* 0x000fca00078e00ff */
[----:B------:R-:W-:-:S06]  /*06d0*/  FSEL R15, RZ, 1.875, !P0 ;  /* 0x3ff00000ff0f7808 */ /* 0x000fcc0004000000 */
[----:B----4-:R-:W-:Y:S01]  /*06e0*/  DMUL R8, R8, R14 ;  /* 0x0000000e08087228 */ /* 0x010fe20000000000 */
[----:B------:R-:W2:Y:S01]  /*06f0*/  LDG.E.64 R14, desc[UR8][R6.64+0x20] ;  /* 0x00002008060e7981 */ /* 0x000ea2000c1e1b00 */
[----:B---3--:R-:W-:Y:S02]  /*0700*/  DSETP.GEU.AND P0, PT, R12, RZ, PT ;  /* 0x000000ff0c00722a */ /* 0x008fe40003f0e000 */
[----:B-----5:R-:W-:Y:S01]  /*0710*/  DSETP.GEU.AND P1, PT, R10, RZ, PT ;  /* 0x000000ff0a00722a */ /* 0x020fe20003f2e000 */
[----:B------:R-:W3:Y:S01]  /*0720*/  LDG.E.64 R12, desc[UR8][R4.64+0x28] ;  /* 0x00002808040c7981 */ /* 0x000ee2000c1e1b00 */
[----:B------:R-:W-:Y:S02]  /*0730*/  IMAD.MOV.U32 R10, RZ, RZ, RZ ;  /* 0x000000ffff0a7224 */ /* 0x000fe400078e00ff */
[----:B------:R-:W-:Y:S01]  /*0740*/  FSEL R11, RZ, 1.875, !P0 ;  /* 0x3ff00000ff0b7808 */ /* 0x000fe20004000000 */
[----:B------:R-:W-:-:S05]  /*0750*/  DSETP.GEU.AND P0, PT, R18, RZ, PT ;  /* 0x000000ff1200722a */ /* 0x000fca0003f0e000 */
[----:B------:R-:W-:Y:S01]  /*0760*/  DMUL R10, R24, R10 ;  /* 0x0000000a180a7228 */ /* 0x000fe20000000000 */
[----:B------:R-:W-:Y:S02]  /*0770*/  FSEL R25, RZ, 1.875, !P1 ;  /* 0x3ff00000ff197808 */ /* 0x000fe40004800000 */
[----:B------:R-:W-:Y:S01]  /*0780*/  MOV R24, RZ ;  /* 0x000000ff00187202 */ /* 0x000fe20000000f00 */
[C---:B------:R-:W-:Y:S01]  /*0790*/  DMUL R8, R16.reuse, R8 ;  /* 0x0000000810087228 */ /* 0x040fe20000000000 */
[----:B------:R-:W-:Y:S01]  /*07a0*/  FSEL R19, RZ, 1.875, !P0 ;  /* 0x3ff00000ff137808 */ /* 0x000fe20004000000 */
[----:B------:R-:W-:Y:S02]  /*07b0*/  IMAD.MOV.U32 R18, RZ, RZ, RZ ;  /* 0x000000ffff127224 */ /* 0x000fe400078e00ff */
[----:B------:R-:W-:Y:S02]  /*07c0*/  DMUL R10, R16, R10 ;  /* 0x0000000a100a7228 */ /* 0x000fe40000000000 */
[----:B------:R-:W-:Y:S01]  /*07d0*/  DMUL R20, R20, R24 ;  /* 0x0000001814147228 */ /* 0x000fe20000000000 */
[----:B------:R-:W4:Y:S01]  /*07e0*/  LDG.E.64 R24, desc[UR8][R6.64+0x28] ;  /* 0x0000280806187981 */ /* 0x000f22000c1e1b00 */
[----:B------:R-:W-:-:S03]  /*07f0*/  DMUL R22, R22, R18 ;  /* 0x0000001216167228 */ /* 0x000fc60000000000 */
[----:B------:R-:W5:Y:S04]  /*0800*/  LDG.E.64 R18, desc[UR8][R4.64+0x30] ;  /* 0x0000300804127981 */ /* 0x000f68000c1e1b00 */
[----:B------:R0:W-:Y:S02]  /*0810*/  STL.128 [R3], R8 ;  /* 0x0000000803007387 */ /* 0x0001e40000100c00 */
[C---:B0-----:R-:W-:Y:S02]  /*0820*/  DMUL R8, R16.reuse, R20 ;  /* 0x0000001410087228 */ /* 0x041fe40000000000 */
[----:B------:R-:W4:Y:S01]  /*0830*/  LDG.E.64 R20, desc[UR8][R4.64+0x38] ;  /* 0x0000380804147981 */ /* 0x000f22000c1e1b00 */
[----:B------:R-:W-:-:S03]  /*0840*/  DMUL R10, R16, R22 ;  /* 0x00000016100a7228 */ /* 0x000fc60000000000 */
[----:B------:R-:W4:Y:S04]  /*0850*/  LDG.E.64 R22, desc[UR8][R6.64+0x38] ;  /* 0x0000380806167981 */ /* 0x000f28000c1e1b00 */
[----:B------:R0:W-:Y:S01]  /*0860*/  STL.128 [R3+0x10], R8 ;  /* 0x0000100803007387 */ /* 0x0001e20000100c00 */
[----:B------:R-:W-:Y:S01]  /*0870*/  DSETP.GEU.AND P0, PT, R26, RZ, PT ;  /* 0x000000ff1a00722a */ /* 0x000fe20003f0e000 */
[----:B------:R-:W-:Y:S02]  /*0880*/  MOV R26, RZ ;  /* 0x000000ff001a7202 */ /* 0x000fe40000000f00 */
[----:B0-----:R-:W4:Y:S03]  /*0890*/  LDG.E.64 R8, desc[UR8][R6.64+0x30] ;  /* 0x0000300806087981 */ /* 0x001f26000c1e1b00 */
[----:B------:R-:W-:-:S06]  /*08a0*/  FSEL R27, RZ, 1.875, !P0 ;  /* 0x3ff00000ff1b7808 */ /* 0x000fcc0004000000 */
[----:B--2---:R-:W-:Y:S01]  /*08b0*/  DMUL R10, R14, R26 ;  /* 0x0000001a0e0a7228 */ /* 0x004fe20000000000 */
[----:B------:R-:W2:Y:S01]  /*08c0*/  LDG.E.64 R14, desc[UR8][R4.64+0x40] ;  /* 0x00004008040e7981 */ /* 0x000ea2000c1e1b00 */
[----:B---3--:R-:W-:-:S03]  /*08d0*/  DSETP.GEU.AND P0, PT, R12, RZ, PT ;  /* 0x000000ff0c00722a */ /* 0x008fc60003f0e000 */
[----:B------:R-:W3:Y:S01]  /*08e0*/  LDG.E.64 R12, desc[UR8][R4.64+0x48] ;  /* 0x00004808040c7981 */ /* 0x000ee2000c1e1b00 */
[----:B-----5:R-:W-:Y:S02]  /*08f0*/  DSETP.GEU.AND P1, PT, R18, RZ, PT ;  /* 0x000000ff1200722a */ /* 0x020fe40003f2e000 */
[----:B------:R-:W-:Y:S01]  /*0900*/  FSEL R19, RZ, 1.875, !P0 ;  /* 0x3ff00000ff137808 */ /* 0x000fe20004000000 */
[----:B------:R-:W-:-:S06]  /*0910*/  IMAD.MOV.U32 R18, RZ, RZ, RZ ;  /* 0x000000ffff127224 */ /* 0x000fcc00078e00ff */
[----:B----4-:R-:W-:Y:S02]  /*0920*/  DMUL R24, R24, R18 ;  /* 0x0000001218187228 */ /* 0x010fe40000000000 */
[----:B------:R-:W-:Y:S01]  /*0930*/  DSETP.GEU.AND P0, PT, R20, RZ, PT ;  /* 0x000000ff1400722a */ /* 0x000fe20003f0e000 */
[----:B------:R-:W-:Y:S01]  /*0940*/  FSEL R21, RZ, 1.875, !P1 ;  /* 0x3ff00000ff157808 */ /* 0x000fe20004800000 */
[----:B------:R-:W-:-:S04]  /*0950*/  IMAD.MOV.U32 R20, RZ, RZ, RZ ;  /* 0x000000ffff147224 */ /* 0x000fc800078e00ff */
[----:B------:R-:W-:-:S06]  /*0960*/  FSEL R19, RZ, 1.875, !P0 ;  /* 0x3ff00000ff137808 */ /* 0x000fcc0004000000 */
[----:B------:R-:W-:Y:S01]  /*0970*/  DMUL R22, R22, R18 ;  /* 0x0000001216167228 */ /* 0x000fe20000000000 */
[----:B------:R-:W4:Y:S01]  /*0980*/  LDG.E.64 R18, desc[UR8][R4.64+0x50] ;  /* 0x0000500804127981 */ /* 0x000f22000c1e1b00 */
[----:B------:R-:W-:Y:S02]  /*0990*/  DMUL R20, R8, R20 ;  /* 0x0000001408147228 */ /* 0x000fe40000000000 */
[C---:B------:R-:W-:Y:S02]  /*09a0*/  DMUL R8, R16.reuse, R10 ;  /* 0x0000000a10087228 */ /* 0x040fe40000000000 */
[C---:B------:R-:W-:Y:S01]  /*09b0*/  DMUL R10, R16.reuse, R24 ;  /* 0x00000018100a7228 */ /* 0x040fe20000000000 */
[----:B------:R-:W5:Y:S06]  /*09c0*/  LDG.E.64 R24, desc[UR8][R6.64+0x48] ;  /* 0x0000480806187981 */ /* 0x000f6c000c1e1b00 */
[----:B------:R0:W-:Y:S02]  /*09d0*/  STL.128 [R3+0x20], R8 ;  /* 0x0000200803007387 */ /* 0x0001e40000100c00 */
[----:B0-----:R-:W-:-:S02]  /*09e0*/  DMUL R8, R16, R20 ;  /* 0x0000001410087228 */ /* 0x001fc40000000000 */
[----:B------:R-:W-:Y:S01]  /*09f0*/  DMUL R10, R16, R22 ;  /* 0x00000016100a7228 */ /* 0x000fe20000000000 */
[----:B------:R-:W5:Y:S04]  /*0a00*/  LDG.E.64 R20, desc[UR8][R6.64+0x40] ;  /* 0x0000400806147981 */ /* 0x000f68000c1e1b00 */
[----:B------:R-:W5:Y:S04]  /*0a10*/  LDG.E.64 R22, desc[UR8][R4.64+0x58] ;  /* 0x0000580804167981 */ /* 0x000f68000c1e1b00 */
[----:B------:R0:W-:Y:S04]  /*0a20*/  STL.128 [R3+0x30], R8 ;  /* 0x0000300803007387 */ /* 0x0001e80000100c00 */
[----:B0-----:R-:W5:Y:S04]  /*0a30*/  LDG.E.64 R8, desc[UR8][R4.64+0x60] ;  /* 0x0000600804087981 */ /* 0x001f68000c1e1b00 */
[----:B------:R-:W5:Y:S01]  /*0a40*/  LDG.E.64 R10, desc[UR8][R6.64+0x50] ;  /* 0x00005008060a7981 */ /* 0x000f62000c1e1b00 */
[----:B--2---:R-:W-:-:S03]  /*0a50*/  DSETP.GEU.AND P0, PT, R14, RZ, PT ;  /* 0x000000ff0e00722a */ /* 0x004fc60003f0e000 */
[----:B------:R-:W2:Y:S01]  /*0a60*/  LDG.E.64 R14, desc[UR8][R4.64+0x68] ;  /* 0x00006808040e7981 */ /* 0x000ea2000c1e1b00 */
[----:B---3--:R-:W-:-:S03]  /*0a70*/  DSETP.GEU.AND P1, PT, R12, RZ, PT ;  /* 0x000000ff0c00722a */ /* 0x008fc60003f2e000 */
[----:B------:R-:W3:Y:S01]  /*0a80*/  LDG.E.64 R12, desc[UR8][R6.64+0x58] ;  /* 0x00005808060c7981 */ /* 0x000ee2000c1e1b00 */
[----:B------:R-:W-:Y:S01]  /*0a90*/  FSEL R27, RZ, 1.875, !P0 ;  /* 0x3ff00000ff1b7808 */ /* 0x000fe20004000000 */
[----:B----4-:R-:W-:Y:S01]  /*0aa0*/  DSETP.GEU.AND P2, PT, R18, RZ, PT ;  /* 0x000000ff1200722a */ /* 0x010fe20003f4e000 */
[----:B------:R-:W-:Y:S02]  /*0ab0*/  FSEL R19, RZ, 1.875, !P1 ;  /* 0x3ff00000ff137808 */ /* 0x000fe40004800000 */
[----:B------:R-:W-:-:S06]  /*0ac0*/  MOV R18, RZ ;  /* 0x000000ff00127202 */ /* 0x000fcc0000000f00 */
[----:B-----5:R-:W-:Y:S01]  /*0ad0*/  DMUL R24, R24, R18 ;  /* 0x0000001218187228 */ /* 0x020fe20000000000 */
[----:B------:R-:W4:Y:S04]  /*0ae0*/  LDG.E.64 R18, desc[UR8][R4.64+0x70] ;  /* 0x0000700804127981 */ /* 0x000f28000c1e1b00 */
[----:B------:R-:W5:Y:S01]  /*0af0*/  LDG.E.64 R4, desc[UR8][R4.64+0x78] ;  /* 0x0000780804047981 */ /* 0x000f62000c1e1b00 */
[----:B------:R-:W-:Y:S01]  /*0b00*/  DMUL R20, R20, R26 ;  /* 0x0000001a14147228 */ /* 0x000fe20000000000 */
[----:B------:R-:W-:Y:S01]  /*0b10*/  FSEL R27, RZ, 1.875, !P2 ;  /* 0x3ff00000ff1b7808 */ /* 0x000fe20005000000 */
[----:B------:R-:W-:Y:S01]  /*0b20*/  DSETP.GEU.AND P1, PT, R22, RZ, PT ;  /* 0x000000ff1600722a */ /* 0x000fe20003f2e000 */
[----:B------:R-:W5:Y:S01]  /*0b30*/  LDG.E.64 R22, desc[UR8][R6.64+0x78] ;  /* 0x0000780806167981 */ /* 0x000f62000c1e1b00 */
[----:B------:R-:W-:-:S03]  /*0b40*/  DSETP.GEU.AND P0, PT, R8, RZ, PT ;  /* 0x000000ff0800722a */ /* 0x000fc60003f0e000 */
[----:B------:R-:W5:Y:S01]  /*0b50*/  LDG.E.64 R8, desc[UR8][R6.64+0x70] ;  /* 0x0000700806087981 */ /* 0x000f62000c1e1b00 */
[----:B--2---:R-:W-:-:S03]  /*0b60*/  DSETP.GEU.AND P2, PT, R14, RZ, PT ;  /* 0x000000ff0e00722a */ /* 0x004fc60003f4e000 */
[----:B------:R0:W2:Y:S01]  /*0b70*/  LDG.E.64 R14, desc[UR8][R6.64+0x68] ;  /* 0x00006808060e7981 */ /* 0x0000a2000c1e1b00 */
[----:B------:R-:W-:Y:S01]  /*0b80*/  DMUL R10, R10, R26 ;  /* 0x0000001a0a0a7228 */ /* 0x000fe20000000000 */
[----:B------:R-:W-:-:S06]  /*0b90*/  FSEL R27, RZ, 1.875, !P1 ;  /* 0x3ff00000ff1b7808 */ /* 0x000fcc0004800000 */
[----:B---3--:R-:W-:Y:S01]  /*0ba0*/  DMUL R26, R12, R26 ;  /* 0x0000001a0c1a7228 */ /* 0x008fe20000000000 */
[----:B------:R-:W-:Y:S01]  /*0bb0*/  FSEL R13, RZ, 1.875, !P0 ;  /* 0x3ff00000ff0d7808 */ /* 0x000fe20004000000 */
[----:B------:R-:W-:Y:S01]  /*0bc0*/  IMAD.MOV.U32 R12, RZ, RZ, RZ ;  /* 0x000000ffff0c7224 */ /* 0x000fe200078e00ff */
[----:B0-----:R-:W-:Y:S01]  /*0bd0*/  FSEL R7, RZ, 1.875, !P2 ;  /* 0x3ff00000ff077808 */ /* 0x001fe20005000000 */
[----:B------:R-:W-:-:S04]  /*0be0*/  IMAD.MOV.U32 R6, RZ, RZ, RZ ;  /* 0x000000ffff067224 */ /* 0x000fc800078e00ff */
[----:B------:R-:W-:Y:S01]  /*0bf0*/  DMUL R12, R28, R12 ;  /* 0x0000000c1c0c7228 */ /* 0x000fe20000000000 */
[----:B------:R-:W-:-:S07]  /*0c00*/  VIADD R2, R2, 0x10 ;  /* 0x0000001002027836 */ /* 0x000fce0000000000 */
[----:B------:R-:W-:Y:S02]  /*0c10*/  DMUL R12, R16, R12 ;  /* 0x0000000c100c7228 */ /* 0x000fe40000000000 */
[----:B----4-:R-:W-:Y:S01]  /*0c20*/  DSETP.GEU.AND P1, PT, R18, RZ, PT ;  /* 0x000000ff1200722a */ /* 0x010fe20003f2e000 */
[----:B------:R-:W-:Y:S01]  /*0c30*/  MOV R18, RZ ;  /* 0x000000ff00127202 */ /* 0x000fe20000000f00 */
[----:B-----5:R-:W-:-:S04]  /*0c40*/  DSETP.GEU.AND P0, PT, R4, RZ, PT ;  /* 0x000000ff0400722a */ /* 0x020fc80003f0e000 */
[----:B------:R-:W-:Y:S01]  /*0c50*/  FSEL R19, RZ, 1.875, !P1 ;  /* 0x3ff00000ff137808 */ /* 0x000fe20004800000 */
[----:B------:R-:W-:Y:S01]  /*0c60*/  IMAD.MOV.U32 R4, RZ, RZ, RZ ;  /* 0x000000ffff047224 */ /* 0x000fe200078e00ff */
[----:B------:R-:W-:-:S06]  /*0c70*/  FSEL R5, RZ, 1.875, !P0 ;  /* 0x3ff00000ff057808 */ /* 0x000fcc0004000000 */
[----:B------:R-:W-:Y:S02]  /*0c80*/  DMUL R22, R22, R4 ;  /* 0x0000000416167228 */ /* 0x000fe40000000000 */
[----:B------:R-:W-:-:S06]  /*0c90*/  DMUL R4, R16, R20 ;  /* 0x0000001410047228 */ /* 0x000fcc0000000000 */
[----:B------:R-:W-:Y:S02]  /*0ca0*/  DMUL R22, R16, R22 ;  /* 0x0000001610167228 */ /* 0x000fe40000000000 */
[----:B------:R-:W-:Y:S02]  /*0cb0*/  DMUL R18, R8, R18 ;  /* 0x0000001208127228 */ /* 0x000fe40000000000 */
[C---:B------:R-:W-:Y:S02]  /*0cc0*/  DMUL R8, R16.reuse, R10 ;  /* 0x0000000a10087228 */ /* 0x040fe40000000000 */
[----:B------:R-:W-:-:S04]  /*0cd0*/  DMUL R10, R16, R26 ;  /* 0x0000001a100a7228 */ /* 0x000fc80000000000 */
[----:B------:R-:W-:-:S03]  /*0ce0*/  DMUL R20, R16, R18 ;  /* 0x0000001210147228 */ /* 0x000fc60000000000 */
[----:B------:R0:W-:Y:S04]  /*0cf0*/  STL.128 [R3+0x50], R8 ;  /* 0x0000500803007387 */ /* 0x0001e80000100c00 */
[----:B------:R0:W-:Y:S01]  /*0d00*/  STL.128 [R3+0x70], R20 ;  /* 0x0000701403007387 */ /* 0x0001e20000100c00 */
[----:B------:R-:W-:Y:S01]  /*0d10*/  ISETP.NE.AND P0, PT, R2, 0x12c0, PT ;  /* 0x000012c00200780c */ /* 0x000fe20003f05270 */
[----:B--2---:R-:W-:Y:S02]  /*0d20*/  DMUL R14, R14, R6 ;  /* 0x000000060e0e7228 */ /* 0x004fe40000000000 */
[----:B------:R-:W-:-:S06]  /*0d30*/  DMUL R6, R16, R24 ;  /* 0x0000001810067228 */ /* 0x000fcc0000000000 */
[----:B------:R-:W-:Y:S01]  /*0d40*/  DMUL R14, R16, R14 ;  /* 0x0000000e100e7228 */ /* 0x000fe20000000000 */
[----:B------:R0:W-:Y:S06]  /*0d50*/  STL.128 [R3+0x40], R4 ;  /* 0x0000400403007387 */ /* 0x0001ec0000100c00 */
[----:B------:R0:W-:Y:S01]  /*0d60*/  STL.128 [R3+0x60], R12 ;  /* 0x0000600c03007387 */ /* 0x0001e20000100c00 */
[----:B------:R-:W-:Y:S05]  /*0d70*/  @P0 BRA `(.L_x_2) ;  /* 0xfffffff800100947 */ /* 0x000fea000383ffff */
[----:B------:R-:W-:Y:S01]  /*0d80*/  MOV R2, RZ ;  /* 0x000000ff00027202 */ /* 0x000fe20000000f00 */
[----:B------:R-:W-:-:S07]  /*0d90*/  IMAD.MOV.U32 R0, RZ, RZ, R1 ;  /* 0x000000ffff007224 */ /* 0x000fce00078e0001 */
.L_x_4:
[----:B01----:R-:W-:Y:S01]  /*0da0*/  IMAD.MOV.U32 R3, RZ, RZ, RZ ;  /* 0x000000ffff037224 */ /* 0x003fe200078e00ff */
[----:B------:R-:W-:-:S07]  /*0db0*/  CS2R R26, SRZ ;  /* 0x00000000001a7805 */ /* 0x000fce000001ff00 */
.L_x_3:
[----:B------:R-:W0:Y:S01]  /*0dc0*/  LDC.64 R6, c[0x0][0x398] ;  /* 0x0000e600ff067b82 */ /* 0x000e220000000a00 */
[C---:B------:R-:W-:Y:S01]  /*0dd0*/  IMAD R4, R3.reuse, 0x12c0, R2 ;  /* 0x000012c003047824 */ /* 0x040fe200078e0202 */
[----:B------:R-:W-:-:S05]  /*0de0*/  LEA R5, R3, R0, 0x3 ;  /* 0x0000000003057211 */ /* 0x000fca00078e18ff */
[----:B------:R-:W2:Y:S04]  /*0df0*/  LDL.128 R12, [R5] ;  /* 0x00000000050c7983 */ /* 0x000ea80000100c00 */
[----:B------:R-:W3:Y:S01]  /*0e00*/  LDL.128 R8, [R5+0x10] ;  /* 0x0000100005087983 */ /* 0x000ee20000100c00 */
[----:B0-----:R-:W-:-:S05]  /*0e10*/  IMAD.WIDE.U32 R18, R4, 0x8, R6 ;  /* 0x0000000804127825 */ /* 0x001fca00078e0006 */
[----:B------:R-:W2:Y:S04]  /*0e20*/  LDG.E.64 R24, desc[UR8][R18.64] ;  /* 0x0000000812187981 */ /* 0x000ea8000c1e1b00 */
[----:B------:R-:W4:Y:S04]  /*0e30*/  LDG.E.64 R20, desc[UR8][R18.64+0x9600] ;  /* 0x0096000812147981 */ /* 0x000f28000c1e1b00 */
[----:B------:R-:W3:Y:S04]  /*0e40*/  LDG.E.64 R22, desc[UR8][R18.64+0x12c00] ;  /* 0x012c000812167981 */ /* 0x000ee8000c1e1b00 */
[----:B------:R-:W5:Y:S01]  /*0e50*/  LDG.E.64 R28, desc[UR8][R18.64+0x67200] ;  /* 0x06720008121c7981 */ /* 0x000f62000c1e1b00 */
[----:B--2---:R-:W-:-:S03]  /*0e60*/  DFMA R12, R24, R12, R26 ;  /* 0x0000000c180c722b */ /* 0x004fc6000000001a */
[----:B------:R-:W2:Y:S04]  /*0e70*/  LDG.E.64 R26, desc[UR8][R18.64+0x2ee00] ;  /* 0x02ee0008121a7981 */ /* 0x000ea8000c1e1b00 */
[----:B------:R-:W5:Y:S01]  /*0e80*/  LDG.E.64 R24, desc[UR8][R18.64+0x4b000] ;  /* 0x04b0000812187981 */ /* 0x000f62000c1e1b00 */
[----:B----4-:R-:W-:-:S03]  /*0e90*/  DFMA R12, R14, R20, R12 ;  /* 0x000000140e0c722b */ /* 0x010fc6000000000c */
[----:B------:R-:W4:Y:S05]  /*0ea0*/  LDG.E.64 R20, desc[UR8][R18.64+0x1c200] ;  /* 0x01c2000812147981 */ /* 0x000f2a000c1e1b00 */
[----:B---3--:R-:W-:Y:S02]  /*0eb0*/  DFMA R22, R22, R8, R12 ;  /* 0x000000081616722b */ /* 0x008fe4000000000c */
[----:B------:R-:W3:Y:S04]  /*0ec0*/  LDL.128 R12, [R5+0x20] ;  /* 0x00002000050c7983 */ /* 0x000ee80000100c00 */
[----:B------:R-:W3:Y:S02]  /*0ed0*/  LDG.E.64 R8, desc[UR8][R18.64+0x25800] ;  /* 0x0258000812087981 */ /* 0x000ee4000c1e1b00 */
[----:B----4-:R-:W-:-:S02]  /*0ee0*/  DFMA R10, R10, R20, R22 ;  /* 0x000000140a0a722b */ /* 0x010fc40000000016 */
[----:B------:R-:W4:Y:S04]  /*0ef0*/  LDG.E.64 R22, desc[UR8][R18.64+0x38400] ;  /* 0x0384000812167981 */ /* 0x000f28000c1e1b00 */
[----:B------:R-:W5:Y:S02]  /*0f00*/  LDG.E.64 R20, desc[UR8][R18.64+0x41a00] ;  /* 0x041a000812147981 */ /* 0x000f64000c1e1b00 */
[----:B---3--:R-:W-:Y:S02]  /*0f10*/  DFMA R12, R8, R12, R10 ;  /* 0x0000000c080c722b */ /* 0x008fe4000000000a */
[----:B------:R-:W4:Y:S06]  /*0f20*/  LDL.128 R8, [R5+0x30] ;  /* 0x0000300005087983 */ /* 0x000f2c0000100c00 */
[----:B--2---:R-:W-:-:S02]  /*0f30*/  DFMA R26, R14, R26, R12 ;  /* 0x0000001a0e1a722b */ /* 0x004fc4000000000c */
[----:B------:R-:W2:Y:S06]  /*0f40*/  LDL.128 R12, [R5+0x40] ;  /* 0x00004000050c7983 */ /* 0x000eac0000100c00 */
[----:B----4-:R-:W-:Y:S02]  /*0f50*/  DFMA R8, R22, R8, R26 ;  /* 0x000000081608722b */ /* 0x010fe4000000001a */
[----:B------:R-:W3:Y:S04]  /*0f60*/  LDG.E.64 R26, desc[UR8][R18.64+0x70800] ;  /* 0x07080008121a7981 */ /* 0x000ee8000c1e1b00 */
[----:B------:R-:W4:Y:S02]  /*0f70*/  LDG.E.64 R22, desc[UR8][R18.64+0x83400] ;  /* 0x0834000812167981 */ /* 0x000f24000c1e1b00 */
[----:B-----5:R-:W-:-:S02]  /*0f80*/  DFMA R8, R10, R20, R8 ;  /* 0x000000140a08722b */ /* 0x020fc40000000008 */
[----:B------:R-:W5:Y:S06]  /*0f90*/  LDG.E.64 R20, desc[UR8][R18.64+0x54600] ;  /* 0x0546000812147981 */ /* 0x000f6c000c1e1b00 */
[----:B--2---:R-:W-:Y:S02]  /*0fa0*/  DFMA R24, R24, R12, R8 ;  /* 0x0000000c1818722b */ /* 0x004fe40000000008 */
[----:B------:R-:W2:Y:S04]  /*0fb0*/  LDL.128 R8, [R5+0x50] ;  /* 0x0000500005087983 */ /* 0x000ea80000100c00 */
[----:B------:R-:W2:Y:S02]  /*0fc0*/  LDG.E.64 R12, desc[UR8][R18.64+0x5dc00] ;  /* 0x05dc0008120c7981 */ /* 0x000ea4000c1e1b00 */
[----:B-----5:R-:W-:-:S02]  /*0fd0*/  DFMA R14, R14, R20, R24 ;  /* 0x000000140e0e722b */ /* 0x020fc40000000018 */
[----:B------:R-:W5:Y:S04]  /*0fe0*/  LDG.E.64 R24, desc[UR8][R18.64+0x79e00] ;  /* 0x079e000812187981 */ /* 0x000f68000c1e1b00 */
[----:B------:R-:W4:Y:S02]  /*0ff0*/  LDG.E.64 R20, desc[UR8][R18.64+0x8ca00] ;  /* 0x08ca000812147981 */ /* 0x000f24000c1e1b00 */
[----:B--2---:R-:W-:Y:S02]  /*1000*/  DFMA R8, R12, R8, R14 ;  /* 0x000000080c08722b */ /* 0x004fe4000000000e */
[----:B------:R-:W3:Y:S06]  /*1010*/  LDL.128 R12, [R5+0x60] ;  /* 0x00006000050c7983 */ /* 0x000eec0000100c00 */
[----:B------:R-:W-:-:S02]  /*1020*/  DFMA R28, R10, R28, R8 ;  /* 0x0000001c0a1c722b */ /* 0x000fc40000000008 */
[----:B------:R0:W4:Y:S06]  /*1030*/  LDL.128 R8, [R5+0x70] ;  /* 0x0000700005087983 */ /* 0x00012c0000100c00 */
[----:B---3--:R-:W-:-:S08]  /*1040*/  DFMA R12, R26, R12, R28 ;  /* 0x0000000c1a0c722b */ /* 0x008fd0000000001c */
[----:B-----5:R-:W-:Y:S01]  /*1050*/  DFMA R14, R14, R24, R12 ;  /* 0x000000180e0e722b */ /* 0x020fe2000000000c */
[----:B------:R-:W-:Y:S02]  /*1060*/  VIADD R13, R3, 0x10 ;  /* 0x00000010030d7836 */ /* 0x000fe40000000000 */
[----:B------:R-:W-:-:S03]  /*1070*/  VIADD R25, R4, 0x12c00 ;  /* 0x00012c0004197836 */ /* 0x000fc60000000000 */
[----:B0-----:R-:W-:Y:S01]  /*1080*/  LEA R5, R13, R0, 0x3 ;  /* 0x000000000d057211 */ /* 0x001fe200078e18ff */
[----:B------:R-:W-:Y:S01]  /*1090*/  IMAD.WIDE.U32 R18, R25, 0x8, R6 ;  /* 0x0000000819127825 */ /* 0x000fe200078e0006 */
[----:B----4-:R-:W-:-:S03]  /*10a0*/  DFMA R8, R22, R8, R14 ;  /* 0x000000081608722b */ /* 0x010fc6000000000e */
[----:B------:R-:W2:Y:S04]  /*10b0*/  LDL.128 R12, [R5] ;  /* 0x00000000050c7983 */ /* 0x000ea80000100c00 */
[----:B------:R-:W2:Y:S04]  /*10c0*/  LDG.E.64 R24, desc[UR8][R18.64] ;  /* 0x0000000812187981 */ /* 0x000ea8000c1e1b00 */
[----:B------:R-:W3:Y:S01]  /*10d0*/  LDG.E.64 R22, desc[UR8][R18.64+0x9600] ;  /* 0x0096000812167981 */ /* 0x000ee2000c1e1b00 */
[----:B------:R-:W-:-:S03]  /*10e0*/  DFMA R26, R10, R20, R8 ;  /* 0x000000140a1a722b */ /* 0x000fc60000000008 */
[----:B------:R-:W4:Y:S04]  /*10f0*/  LDG.E.64 R20, desc[UR8][R18.64+0x12c00] ;  /* 0x012c000812147981 */ /* 0x000f28000c1e1b00 */
[----:B------:R-:W4:Y:S04]  /*1100*/  LDL.128 R8, [R5+0x10] ;  /* 0x0000100005087983 */ /* 0x000f280000100c00 */
[----:B------:R-:W5:Y:S01]  /*1110*/  LDG.E.64 R28, desc[UR8][R18.64+0x67200] ;  /* 0x06720008121c7981 */ /* 0x000f62000c1e1b00 */
[----:B--2---:R-:W-:-:S03]  /*1120*/  DFMA R12, R24, R12, R26 ;  /* 0x0000000c180c722b */ /* 0x004fc6000000001a */
[----:B------:R-:W2:Y:S04]  /*1130*/  LDG.E.64 R26, desc[UR8][R18.64+0x2ee00] ;  /* 0x02ee0008121a7981 */ /* 0x000ea8000c1e1b00 */
[----:B------:R-:W5:Y:S01]  /*1140*/  LDG.E.64 R24, desc[UR8][R18.64+0x4b000] ;  /* 0x04b0000812187981 */ /* 0x000f62000c1e1b00 */
[----:B---3--:R-:W-:-:S03]  /*1150*/  DFMA R12, R14, R22, R12 ;  /* 0x000000160e0c722b */ /* 0x008fc6000000000c */
[----:B------:R-:W3:Y:S05]  /*1160*/  LDG.E.64 R22, desc[UR8][R18.64+0x1c200] ;  /* 0x01c2000812167981 */ /* 0x000eea000c1e1b00 */
[----:B----4-:R-:W-:Y:S02]  /*1170*/  DFMA R20, R20, R8, R12 ;  /* 0x000000081414722b */ /* 0x010fe4000000000c */
[----:B------:R-:W4:Y:S04]  /*1180*/  LDL.128 R12, [R5+0x20] ;  /* 0x00002000050c7983 */ /* 0x000f280000100c00 */
[----:B------:R-:W4:Y:S02]  /*1190*/  LDG.E.64 R8, desc[UR8][R18.64+0x25800] ;  /* 0x0258000812087981 */ /* 0x000f24000c1e1b00 */
[----:B---3--:R-:W-:-:S02]  /*11a0*/  DFMA R10, R10, R22, R20 ;  /* 0x000000160a0a722b */ /* 0x008fc40000000014 */
[----:B------:R-:W3:Y:S04]  /*11b0*/  LDG.E.64 R22, desc[UR8][R18.64+0x38400] ;  /* 0x0384000812167981 */ /* 0x000ee8000c1e1b00 */
[----:B------:R-:W5:Y:S02]  /*11c0*/  LDG.E.64 R20, desc[UR8][R18.64+0x41a00] ;  /* 0x041a000812147981 */ /* 0x000f64000c1e1b00 */
[----:B----4-:R-:W-:Y:S02]  /*11d0*/  DFMA R12, R8, R12, R10 ;  /* 0x0000000c080c722b */ /* 0x010fe4000000000a */
[----:B------:R-:W3:Y:S06]  /*11e0*/  LDL.128 R8, [R5+0x30] ;  /* 0x0000300005087983 */ /* 0x000eec0000100c00 */
[----:B--2---:R-:W-:-:S02]  /*11f0*/  DFMA R26, R14, R26, R12 ;  /* 0x0000001a0e1a722b */ /* 0x004fc4000000000c */
[----:B------:R-:W2:Y:S06]  /*1200*/  LDL.128 R12, [R5+0x40] ;  /* 0x00004000050c7983 */ /* 0x000eac0000100c00 */
[----:B---3--:R-:W-:Y:S02]  /*1210*/  DFMA R8, R22, R8, R26 ;  /* 0x000000081608722b */ /* 0x008fe4000000001a */
        /* <DEDUP_REMOVED lines=97> */
[----:B------:R0:W5:Y:S02]  /*1830*/  LDG.E.64 R24, desc[UR8][R18.64+0x8ca00] ;  /* 0x08ca000812187981 */ /* 0x000164000c1e1b00 */
[----:B--2---:R-:W-:Y:S02]  /*1840*/  DFMA R8, R12, R8, R14 ;  /* 0x000000080c08722b */ /* 0x004fe4000000000e */
[----:B------:R-:W3:Y:S06]  /*1850*/  LDL.128 R12, [R5+0x60] ;  /* 0x00006000050c7983 */ /* 0x000eec0000100c00 */
[----:B------:R-:W-:-:S02]  /*1860*/  DFMA R28, R10, R28, R8 ;  /* 0x0000001c0a1c722b */ /* 0x000fc40000000008 */
[----:B------:R-:W5:Y:S06]  /*1870*/  LDL.128 R8, [R5+0x70] ;  /* 0x0000700005087983 */ /* 0x000f6c0000100c00 */
[----:B---3--:R-:W-:Y:S01]  /*1880*/  DFMA R26, R26, R12, R28 ;  /* 0x0000000c1a1a722b */ /* 0x008fe2000000001c */
[----:B------:R-:W-:Y:S02]  /*1890*/  VIADD R29, R3, 0x40 ;  /* 0x00000040031d7836 */ /* 0x000fe40000000000 */
[----:B------:R-:W-:-:S03]  /*18a0*/  VIADD R13, R4, 0x4b000 ;  /* 0x0004b000040d7836 */ /* 0x000fc60000000000 */
[----:B------:R-:W-:Y:S01]  /*18b0*/  LEA R12, R29, R0, 0x3 ;  /* 0x000000001d0c7211 */ /* 0x000fe200078e18ff */
[----:B0-----:R-:W-:Y:S01]  /*18c0*/  IMAD.WIDE.U32 R18, R13, 0x8, R6 ;  /* 0x000000080d127825 */ /* 0x001fe200078e0006 */
[----:B----4-:R-:W-:-:S03]  /*18d0*/  DFMA R14, R14, R22, R26 ;  /* 0x000000160e0e722b */ /* 0x010fc6000000001a */
[----:B------:R-:W2:Y:S04]  /*18e0*/  LDL.128 R4, [R12] ;  /* 0x000000000c047983 */ /* 0x000ea80000100c00 */
[----:B------:R-:W2:Y:S01]  /*18f0*/  LDG.E.64 R22, desc[UR8][R18.64] ;  /* 0x0000000812167981 */ /* 0x000ea2000c1e1b00 */
[----:B-----5:R-:W-:-:S03]  /*1900*/  DFMA R8, R20, R8, R14 ;  /* 0x000000081408722b */ /* 0x020fc6000000000e */
[----:B------:R-:W3:Y:S04]  /*1910*/  LDG.E.64 R26, desc[UR8][R18.64+0x9600] ;  /* 0x00960008121a7981 */ /* 0x000ee8000c1e1b00 */
[----:B------:R-:W4:Y:S01]  /*1920*/  LDG.E.64 R20, desc[UR8][R18.64+0x12c00] ;  /* 0x012c000812147981 */ /* 0x000f22000c1e1b00 */
[----:B------:R-:W-:-:S03]  /*1930*/  DFMA R24, R10, R24, R8 ;  /* 0x000000180a18722b */ /* 0x000fc60000000008 */
[----:B------:R-:W4:Y:S04]  /*1940*/  LDL.128 R8, [R12+0x10] ;  /* 0x000010000c087983 */ /* 0x000f280000100c00 */
[----:B------:R-:W5:Y:S01]  /*1950*/  LDG.E.64 R14, desc[UR8][R18.64+0x1c200] ;  /* 0x01c20008120e7981 */ /* 0x000f62000c1e1b00 */
[----:B--2---:R-:W-:-:S03]  /*1960*/  DFMA R4, R22, R4, R24 ;  /* 0x000000041604722b */ /* 0x004fc60000000018 */
[----:B------:R-:W2:Y:S04]  /*1970*/  LDG.E.64 R22, desc[UR8][R18.64+0x25800] ;  /* 0x0258000812167981 */ /* 0x000ea8000c1e1b00 */
[----:B------:R-:W2:Y:S01]  /*1980*/  LDG.E.64 R24, desc[UR8][R18.64+0x2ee00] ;  /* 0x02ee000812187981 */ /* 0x000ea2000c1e1b00 */
[----:B---3--:R-:W-:-:S03]  /*1990*/  DFMA R26, R6, R26, R4 ;  /* 0x0000001a061a722b */ /* 0x008fc60000000004 */
[----:B------:R-:W2:Y:S05]  /*19a0*/  LDL.128 R4, [R12+0x20] ;  /* 0x000020000c047983 */ /* 0x000eaa0000100c00 */
[----:B----4-:R-:W-:Y:S01]  /*19b0*/  DFMA R26, R20, R8, R26 ;  /* 0x00000008141a722b */ /* 0x010fe2000000001a */
[----:B------:R-:W3:Y:S07]  /*19c0*/  LDG.E.64 R20, desc[UR8][R18.64+0x38400] ;  /* 0x0384000812147981 */ /* 0x000eee000c1e1b00 */
[----:B-----5:R-:W-:Y:S01]  /*19d0*/  DFMA R26, R10, R14, R26 ;  /* 0x0000000e0a1a722b */ /* 0x020fe2000000001a */
[----:B------:R-:W3:Y:S04]  /*19e0*/  LDL.128 R8, [R12+0x30] ;  /* 0x000030000c087983 */ /* 0x000ee80000100c00 */
[----:B------:R-:W4:Y:S03]  /*19f0*/  LDG.E.64 R14, desc[UR8][R18.64+0x41a00] ;  /* 0x041a0008120e7981 */ /* 0x000f26000c1e1b00 */
[----:B--2---:R-:W-:Y:S01]  /*1a00*/  DFMA R4, R22, R4, R26 ;  /* 0x000000041604722b */ /* 0x004fe2000000001a */
[----:B------:R-:W2:Y:S07]  /*1a10*/  LDG.E.64 R22, desc[UR8][R18.64+0x4b000] ;  /* 0x04b0000812167981 */ /* 0x000eae000c1e1b00 */
[----:B------:R-:W-:-:S02]  /*1a20*/  DFMA R24, R6, R24, R4 ;  /* 0x000000180618722b */ /* 0x000fc40000000004 */
[----:B------:R-:W2:Y:S06]  /*1a30*/  LDL.128 R4, [R12+0x40] ;  /* 0x000040000c047983 */ /* 0x000eac0000100c00 */
[----:B---3--:R-:W-:Y:S02]  /*1a40*/  DFMA R8, R20, R8, R24 ;  /* 0x000000081408722b */ /* 0x008fe40000000018 */
[----:B------:R-:W3:Y:S04]  /*1a50*/  LDG.E.64 R24, desc[UR8][R18.64+0x54600] ;  /* 0x0546000812187981 */ /* 0x000ee8000c1e1b00 */
[----:B------:R-:W5:Y:S02]  /*1a60*/  LDG.E.64 R20, desc[UR8][R18.64+0x67200] ;  /* 0x0672000812147981 */ /* 0x000f64000c1e1b00 */
[----:B----4-:R-:W-:-:S02]  /*1a70*/  DFMA R26, R10, R14, R8 ;  /* 0x0000000e0a1a722b */ /* 0x010fc40000000008 */
[----:B------:R-:W4:Y:S04]  /*1a80*/  LDL.128 R8, [R12+0x50] ;  /* 0x000050000c087983 */ /* 0x000f280000100c00 */
[----:B------:R-:W4:Y:S02]  /*1a90*/  LDG.E.64 R14, desc[UR8][R18.64+0x5dc00] ;  /* 0x05dc0008120e7981 */ /* 0x000f24000c1e1b00 */
[----:B--2---:R-:W-:Y:S02]  /*1aa0*/  DFMA R4, R22, R4, R26 ;  /* 0x000000041604722b */ /* 0x004fe4000000001a */
[----:B------:R-:W2:Y:S04]  /*1ab0*/  LDG.E.64 R22, desc[UR8][R18.64+0x70800] ;  /* 0x0708000812167981 */ /* 0x000ea8000c1e1b00 */
[----:B------:R-:W2:Y:S02]  /*1ac0*/  LDG.E.64 R26, desc[UR8][R18.64+0x8ca00] ;  /* 0x08ca0008121a7981 */ /* 0x000ea4000c1e1b00 */
[----:B---3--:R-:W-:-:S02]  /*1ad0*/  DFMA R24, R6, R24, R4 ;  /* 0x000000180618722b */ /* 0x008fc40000000004 */
[----:B------:R-:W2:Y:S06]  /*1ae0*/  LDL.128 R4, [R12+0x60] ;  /* 0x000060000c047983 */ /* 0x000eac0000100c00 */
[----:B----4-:R-:W-:Y:S01]  /*1af0*/  DFMA R14, R14, R8, R24 ;  /* 0x000000080e0e722b */ /* 0x010fe20000000018 */
[----:B------:R-:W3:Y:S07]  /*1b00*/  LDG.E.64 R8, desc[UR8][R18.64+0x79e00] ;  /* 0x079e000812087981 */ /* 0x000eee000c1e1b00 */
[----:B-----5:R-:W-:-:S02]  /*1b10*/  DFMA R10, R10, R20, R14 ;  /* 0x000000140a0a722b */ /* 0x020fc4000000000e */
[----:B------:R-:W4:Y:S04]  /*1b20*/  LDL.128 R12, [R12+0x70] ;  /* 0x000070000c0c7983 */ /* 0x000f280000100c00 */
[----:B------:R-:W4:Y:S01]  /*1b30*/  LDG.E.64 R20, desc[UR8][R18.64+0x83400] ;  /* 0x0834000812147981 */ /* 0x000f22000c1e1b00 */
[----:B------:R-:W-:-:S05]  /*1b40*/  VIADD R3, R3, 0x50 ;  /* 0x0000005003037836 */ /* 0x000fca0000000000 */
[----:B------:R-:W-:Y:S01]  /*1b50*/  ISETP.NE.AND P0, PT, R3, 0x12c0, PT ;  /* 0x000012c00300780c */ /* 0x000fe20003f05270 */
[----:B--2---:R-:W-:-:S08]  /*1b60*/  DFMA R4, R22, R4, R10 ;  /* 0x000000041604722b */ /* 0x004fd0000000000a */
[----:B---3--:R-:W-:-:S08]  /*1b70*/  DFMA R4, R6, R8, R4 ;  /* 0x000000080604722b */ /* 0x008fd00000000004 */
[----:B----4-:R-:W-:-:S08]  /*1b80*/  DFMA R4, R20, R12, R4 ;  /* 0x0000000c1404722b */ /* 0x010fd00000000004 */
[----:B------:R-:W-:Y:S01]  /*1b90*/  DFMA R26, R14, R26, R4 ;  /* 0x0000001a0e1a722b */ /* 0x000fe20000000004 */
[----:B------:R-:W-:Y:S10]  /*1ba0*/  @P0 BRA `(.L_x_3) ;  /* 0xfffffff000840947 */ /* 0x000ff4000383ffff */
[----:B------:R-:W0:Y:S02]  /*1bb0*/  LDC.64 R4, c[0x0][0x3b8] ;  /* 0x0000ee00ff047b82 */ /* 0x000e240000000a00 */
[----:B0-----:R-:W-:-:S06]  /*1bc0*/  IMAD.WIDE.U32 R4, R2, 0x8, R4 ;  /* 0x0000000802047825 */ /* 0x001fcc00078e0004 */
[----:B------:R-:W2:Y:S01]  /*1bd0*/  LDG.E.64 R4, desc[UR8][R4.64] ;  /* 0x0000000804047981 */ /* 0x000ea2000c1e1b00 */
[----:B------:R-:W-:Y:S01]  /*1be0*/  IMAD.MOV.U32 R6, RZ, RZ, RZ ;  /* 0x000000ffff067224 */ /* 0x000fe200078e00ff */
[C---:B------:R-:W-:Y:S01]  /*1bf0*/  LEA R3, R2.reuse, R0, 0x3 ;  /* 0x0000000002037211 */ /* 0x040fe200078e18ff */
[----:B------:R-:W-:Y:S01]  /*1c00*/  VIADD R2, R2, 0x1 ;  /* 0x0000000102027836 */ /* 0x000fe20000000000 */
[----:B--2---:R-:W-:-:S06]  /*1c10*/  DSETP.GEU.AND P0, PT, R4, RZ, PT ;  /* 0x000000ff0400722a */ /* 0x004fcc0003f0e000 */
[----:B------:R-:W-:Y:S02]  /*1c20*/  FSEL R7, RZ, 1.875, !P0 ;  /* 0x3ff00000ff077808 */ /* 0x000fe40004000000 */
[----:B------:R-:W-:-:S04]  /*1c30*/  ISETP.NE.AND P0, PT, R2, 0x12c0, PT ;  /* 0x000012c00200780c */ /* 0x000fc80003f05270 */
[----:B------:R-:W-:-:S07]  /*1c40*/  DMUL R26, R26, R6 ;  /* 0x000000061a1a7228 */ /* 0x000fce0000000000 */
[----:B------:R1:W-:Y:S02]  /*1c50*/  STL.64 [R3+0x9600], R26 ;  /* 0x0096001a03007387 */ /* 0x0003e40000100a00 */
[----:B------:R-:W-:Y:S05]  /*1c60*/  @P0 BRA `(.L_x_4) ;  /* 0xfffffff0004c0947 */ /* 0x000fea000383ffff */
[----:B------:R-:W-:-:S07]  /*1c70*/  IMAD.MOV.U32 R9, RZ, RZ, RZ ;  /* 0x000000ffff097224 */ /* 0x000fce00078e00ff */
.L_x_6:
[----:B------:R-:W-:-:S06]  /*1c80*/  LEA R2, R9, R0, 0x3 ;  /* 0x0000000009027211 */ /* 0x000fcc00078e18ff */
[----:B-1----:R-:W5:Y:S01]  /*1c90*/  LDL.64 R2, [R2+0x9600] ;  /* 0x0096000002027983 */ /* 0x002f620000100a00 */
[----:B0-----:R-:W-:-:S07]  /*1ca0*/  IMAD.MOV.U32 R8, RZ, RZ, RZ ;  /* 0x000000ffff087224 */ /* 0x001fce00078e00ff */
.L_x_5:
[----:B------:R-:W0:Y:S01]  /*1cb0*/  LDC.64 R6, c[0x0][0x380] ;  /* 0x0000e000ff067b82 */ /* 0x000e220000000a00 */
[----:B---3--:R-:W-:-:S07]  /*1cc0*/  IMAD R13, R8, 0x12c0, R9 ;  /* 0x000012c0080d7824 */ /* 0x008fce00078e0209 */
[----:B------:R-:W1:Y:S01]  /*1cd0*/  LDC.64 R4, c[0x0][0x388] ;  /* 0x0000e200ff047b82 */ /* 0x000e620000000a00 */
[----:B0-----:R-:W-:-:S05]  /*1ce0*/  IMAD.WIDE.U32 R6, R8, 0x8, R6 ;  /* 0x0000000808067825 */ /* 0x001fca00078e0006 */
[----:B------:R-:W2:Y:S01]  /*1cf0*/  LDG.E.64 R10, desc[UR8][R6.64] ;  /* 0x00000008060a7981 */ /* 0x000ea2000c1e1b00 */
[----:B-1----:R-:W-:-:S05]  /*1d00*/  IMAD.WIDE.U32 R4, R13, 0x8, R4 ;  /* 0x000000080d047825 */ /* 0x002fca00078e0004 */
[----:B------:R-:W3:Y:S01]  /*1d10*/  LDG.E.64 R12, desc[UR8][R4.64] ;  /* 0x00000008040c7981 */ /* 0x000ee2000c1e1b00 */
[----:B------:R-:W-:Y:S01]  /*1d20*/  UMOV UR4, 0xeb1c432d ;  /* 0xeb1c432d00047882 */ /* 0x000fe20000000000 */
[----:B------:R-:W-:Y:S02]  /*1d30*/  UMOV UR5, 0x3f1a36e2 ;  /* 0x3f1a36e200057882 */ /* 0x000fe40000000000 */
[----:B------:R-:W4:Y:S04]  /*1d40*/  LDG.E.64 R14, desc[UR8][R4.64+0x9600] ;  /* 0x00960008040e7981 */ /* 0x000f28000c1e1b00 */
[----:B------:R-:W4:Y:S01]  /*1d50*/  LDG.E.64 R18, desc[UR8][R4.64+0x12c00] ;  /* 0x012c000804127981 */ /* 0x000f22000c1e1b00 */
[----:B--2---:R-:W-:-:S08]  /*1d60*/  DMUL R10, R10, UR4 ;  /* 0x000000040a0a7c28 */ /* 0x004fd00008000000 */
[----:B---3-5:R-:W-:-:S07]  /*1d70*/  DFMA R10, R2, -R10, R12 ;  /* 0x8000000a020a722b */ /* 0x028fce000000000c */
[----:B------:R0:W-:Y:S04]  /*1d80*/  STG.E.64 desc[UR8][R4.64], R10 ;  /* 0x0000000a04007986 */ /* 0x0001e8000c101b08 */
[----:B------:R-:W2:Y:S02]  /*1d90*/  LDG.E.64 R12, desc[UR8][R6.64+0x8] ;  /* 0x00000808060c7981 */ /* 0x000ea4000c1e1b00 */
[----:B--2---:R-:W-:-:S08]  /*1da0*/  DMUL R12, R12, UR4 ;  /* 0x000000040c0c7c28 */ /* 0x004fd00008000000 */
[----:B----4-:R-:W-:-:S07]  /*1db0*/  DFMA R12, R2, -R12, R14 ;  /* 0x8000000c020c722b */ /* 0x010fce000000000e */
[----:B------:R1:W-:Y:S04]  /*1dc0*/  STG.E.64 desc[UR8][R4.64+0x9600], R12 ;  /* 0x0096000c04007986 */ /* 0x0003e8000c101b08 */
[----:B------:R-:W2:Y:S02]  /*1dd0*/  LDG.E.64 R14, desc[UR8][R6.64+0x10] ;  /* 0x00001008060e7981 */ /* 0x000ea4000c1e1b00 */
[----:B--2---:R-:W-:-:S08]  /*1de0*/  DMUL R14, R14, UR4 ;  /* 0x000000040e0e7c28 */ /* 0x004fd00008000000 */
[----:B------:R-:W-:Y:S01]  /*1df0*/  DFMA R14, R2, -R14, R18 ;  /* 0x8000000e020e722b */ /* 0x000fe20000000012 */
[----:B------:R-:W2:Y:S06]  /*1e00*/  LDG.E.64 R18, desc[UR8][R4.64+0x1c200] ;  /* 0x01c2000804127981 */ /* 0x000eac000c1e1b00 */
[----:B------:R3:W-:Y:S04]  /*1e10*/  STG.E.64 desc[UR8][R4.64+0x12c00], R14 ;  /* 0x012c000e04007986 */ /* 0x0007e8000c101b08 */
[----:B0-----:R-:W4:Y:S02]  /*1e20*/  LDG.E.64 R10, desc[UR8][R6.64+0x18] ;  /* 0x00001808060a7981 */ /* 0x001f24000c1e1b00 */
[----:B----4-:R-:W-:-:S08]  /*1e30*/  DMUL R10, R10, UR4 ;  /* 0x000000040a0a7c28 */ /* 0x010fd00008000000 */
[----:B--2---:R-:W-:Y:S01]  /*1e40*/  DFMA R10, R2, -R10, R18 ;  /* 0x8000000a020a722b */ /* 0x004fe20000000012 */
[----:B------:R-:W2:Y:S06]  /*1e50*/  LDG.E.64 R18, desc[UR8][R4.64+0x25800] ;  /* 0x0258000804127981 */ /* 0x000eac000c1e1b00 */
[----:B------:R0:W-:Y:S04]  /*1e60*/  STG.E.64 desc[UR8][R4.64+0x1c200], R10 ;  /* 0x01c2000a04007986 */ /* 0x0001e8000c101b08 */
[----:B-1----:R-:W4:Y:S02]  /*1e70*/  LDG.E.64 R12, desc[UR8][R6.64+0x20] ;  /* 0x00002008060c7981 */ /* 0x002f24000c1e1b00 */
[----:B----4-:R-:W-:-:S08]  /*1e80*/  DMUL R12, R12, UR4 ;  /* 0x000000040c0c7c28 */ /* 0x010fd00008000000 */
[----:B--2---:R-:W-:Y:S01]  /*1e90*/  DFMA R12, R2, -R12, R18 ;  /* 0x8000000c020c722b */ /* 0x004fe20000000012 */
[----:B------:R-:W2:Y:S06]  /*1ea0*/  LDG.E.64 R18, desc[UR8][R4.64+0x2ee00] ;  /* 0x02ee000804127981 */ /* 0x000eac000c1e1b00 */
[----:B------:R1:W-:Y:S04]  /*1eb0*/  STG.E.64 desc[UR8][R4.64+0x25800], R12 ;  /* 0x0258000c04007986 */ /* 0x0003e8000c101b08 */
[----:B---3--:R-:W3:Y:S02]  /*1ec0*/  LDG.E.64 R14, desc[UR8][R6.64+0x28] ;  /* 0x00002808060e7981 */ /* 0x008ee4000c1e1b00 */
[----:B---3--:R-:W-:-:S08]  /*1ed0*/  DMUL R14, R14, UR4 ;  /* 0x000000040e0e7c28 */ /* 0x008fd00008000000 */
[----:B--2---:R-:W-:Y:S01]  /*1ee0*/  DFMA R14, R2, -R14, R18 ;  /* 0x8000000e020e722b */ /* 0x004fe20000000012 */
[----:B------:R-:W2:Y:S06]  /*1ef0*/  LDG.E.64 R18, desc[UR8][R4.64+0x38400] ;  /* 0x0384000804127981 */ /* 0x000eac000c1e1b00 */
[----:B------:R3:W-:Y:S04]  /*1f00*/  STG.E.64 desc[UR8][R4.64+0x2ee00], R14 ;  /* 0x02ee000e04007986 */ /* 0x0007e8000c101b08 */
[----:B0-----:R-:W4:Y:S02]  /*1f10*/  LDG.E.64 R10, desc[UR8][R6.64+0x30] ;  /* 0x00003008060a7981 */ /* 0x001f24000c1e1b00 */
[----:B----4-:R-:W-:-:S08]  /*1f20*/  DMUL R10, R10, UR4 ;  /* 0x000000040a0a7c28 */ /* 0x010fd00008000000 */
[----:B--2---:R-:W-:Y:S01]  /*1f30*/  DFMA R10, R2, -R10, R18 ;  /* 0x8000000a020a722b */ /* 0x004fe20000000012 */
[----:B------:R-:W2:Y:S06]  /*1f40*/  LDG.E.64 R18, desc[UR8][R4.64+0x41a00] ;  /* 0x041a000804127981 */ /* 0x000eac000c1e1b00 */
[----:B------:R3:W-:Y:S04]  /*1f50*/  STG.E.64 desc[UR8][R4.64+0x38400], R10 ;  /* 0x0384000a04007986 */ /* 0x0007e8000c101b08 */
[----:B-1----:R-:W4:Y:S01]  /*1f60*/  LDG.E.64 R12, desc[UR8][R6.64+0x38] ;  /* 0x00003808060c7981 */ /* 0x002f22000c1e1b00 */
[----:B------:R-:W-:-:S05]  /*1f70*/  VIADD R8, R8, 0x8 ;  /* 0x0000000808087836 */ /* 0x000fca0000000000 */
[----:B------:R-:W-:Y:S01]  /*1f80*/  ISETP.NE.AND P0, PT, R8, 0x12c0, PT ;  /* 0x000012c00800780c */ /* 0x000fe20003f05270 */
[----:B----4-:R-:W-:-:S08]  /*1f90*/  DMUL R12, R12, UR4 ;  /* 0x000000040c0c7c28 */ /* 0x010fd00008000000 */
[----:B--2---:R-:W-:-:S07]  /*1fa0*/  DFMA R12, R2, -R12, R18 ;  /* 0x8000000c020c722b */ /* 0x004fce0000000012 */
[----:B------:R3:W-:Y:S01]  /*1fb0*/  STG.E.64 desc[UR8][R4.64+0x41a00], R12 ;  /* 0x041a000c04007986 */ /* 0x0007e2000c101b08 */
[----:B------:R-:W-:Y:S05]  /*1fc0*/  @P0 BRA `(.L_x_5) ;  /* 0xfffffffc00380947 */ /* 0x000fea000383ffff */
[----:B---3--:R-:W0:Y:S02]  /*1fd0*/  LDC.64 R4, c[0x0][0x3a0] ;  /* 0x0000e800ff047b82 */ /* 0x008e240000000a00 */
[----:B0-----:R-:W-:-:S05]  /*1fe0*/  IMAD.WIDE.U32 R4, R9, 0x8, R4 ;  /* 0x0000000809047825 */ /* 0x001fca00078e0004 */
[----:B------:R-:W2:Y:S01]  /*1ff0*/  LDG.E.64 R6, desc[UR8][R4.64] ;  /* 0x0000000804067981 */ /* 0x000ea2000c1e1b00 */
[----:B------:R-:W-:Y:S01]  /*2000*/  UMOV UR4, 0xeb1c432d ;  /* 0xeb1c432d00047882 */ /* 0x000fe20000000000 */
[----:B------:R-:W-:Y:S01]  /*2010*/  UMOV UR5, 0x3f1a36e2 ;  /* 0x3f1a36e200057882 */ /* 0x000fe20000000000 */
[----:B------:R-:W-:-:S04]  /*2020*/  IADD3 R9, PT, PT, R9, 0x1, RZ ;  /* 0x0000000109097810 */ /* 0x000fc80007ffe0ff */
[----:B------:R-:W-:Y:S01]  /*2030*/  ISETP.NE.AND P0, PT, R9, 0x12c0, PT ;  /* 0x000012c00900780c */ /* 0x000fe20003f05270 */
[----:B--2---:R-:W-:-:S07]  /*2040*/  DFMA R6, R2, -UR4, R6 ;  /* 0x8000000402067c2b */ /* 0x004fce0008000006 */
[----:B------:R0:W-:Y:S05]  /*2050*/  STG.E.64 desc[UR8][R4.64], R6 ;  /* 0x0000000604007986 */ /* 0x0001ea000c101b08 */
[----:B------:R-:W-:Y:S05]  /*2060*/  @P0 BRA `(.L_x_6) ;  /* 0xfffffffc00040947 */ /* 0x000fea000383ffff */
[----:B------:R-:W1:Y:S01]  /*2070*/  LDCU.64 UR6, c[0x0][0x390] ;  /* 0x00007200ff0677ac */ /* 0x000e620008000a00 */
[----:B------:R-:W-:Y:S02]  /*2080*/  VIADD R2, R1, 0x20 ;  /* 0x0000002001027836 */ /* 0x000fe40000000000 */
[----:B------:R-:W-:Y:S01]  /*2090*/  IMAD.MOV.U32 R3, RZ, RZ, RZ ;  /* 0x000000ffff037224 */ /* 0x000fe200078e00ff */
[----:B-1----:R-:W-:-:S04]  /*20a0*/  UIADD3 UR5, UP0, UPT, UR6, 0x25800, URZ ;  /* 0x0002580006057890 */ /* 0x002fc8000ff1e0ff */
[----:B------:R-:W-:-:S12]  /*20b0*/  UIADD3.X UR6, UPT, UPT, URZ, UR7, URZ, UP0, !UPT ;  /* 0x00000007ff067290 */ /* 0x000fd800087fe4ff */
.L_x_8:
[----:B01----:R-:W0:Y:S01]  /*20c0*/  LDC.64 R6, c[0x0][0x3b8] ;  /* 0x0000ee00ff067b82 */ /* 0x003e220000000a00 */
[----:B------:R-:W-:Y:S01]  /*20d0*/  MOV R4, UR5 ;  /* 0x0000000500047c02 */ /* 0x000fe20008000f00 */
[----:B------:R-:W-:Y:S01]  /*20e0*/  IMAD.U32 R5, RZ, RZ, UR6 ;  /* 0x00000006ff057e24 */ /* 0x000fe2000f8e00ff */
[----:B------:R-:W-:-:S03]  /*20f0*/  UMOV UR4, URZ ;  /* 0x000000ff00047c82 */ /* 0x000fc60008000000 */
[----:B------:R-:W-:-:S04]  /*2100*/  IMAD.WIDE.U32 R4, R3, 0x8, R4 ;  /* 0x0000000803047825 */ /* 0x000fc800078e0004 */
[----:B------:R-:W-:Y:S01]  /*2110*/  IMAD.MOV.U32 R18, RZ, RZ, R4 ;  /* 0x000000ffff127224 */ /* 0x000fe200078e0004 */
[----:B------:R-:W-:Y:S01]  /*2120*/  MOV R4, R2 ;  /* 0x0000000200047202 */ /* 0x000fe20000000f00 */
[----:B0-----:R-:W-:-:S07]  /*2130*/  IMAD.WIDE.U32 R6, R3, 0x8, R6 ;  /* 0x0000000803067825 */ /* 0x001fce00078e0006 */
.L_x_7:
[----:B------:R-:W2:Y:S01]  /*2140*/  LDG.E.64 R14, desc[UR8][R6.64] ;  /* 0x00000008060e7981 */ /* 0x000ea2000c1e1b00 */
[----:B0-----:R-:W-:Y:S02]  /*2150*/  IMAD.MOV.U32 R12, RZ, RZ, R18 ;  /* 0x000000ffff0c7224 */ /* 0x001fe400078e0012 */
[----:B------:R-:W-:Y:S01]  /*2160*/  IMAD.MOV.U32 R13, RZ, RZ, R5 ;  /* 0x000000ffff0d7224 */ /* 0x000fe200078e0005 */
[----:B------:R-:W3:Y:S04]  /*2170*/  LDL.128 R8, [R4+-0x20] ;  /* 0xffffe00004087983 */ /* 0x000ee80000100c00 */
[----:B------:R-:W3:Y:S01]  /*2180*/  LDG.E.64 R18, desc[UR8][R12.64+-0x25800] ;  /* 0xfda800080c127981 */ /* 0x000ee2000c1e1b00 */
[----:B------:R-:W-:Y:S01]  /*2190*/  UMOV UR10, 0xeb1c432d ;  /* 0xeb1c432d000a7882 */ /* 0x000fe20000000000 */
[----:B------:R-:W-:-:S02]  /*21a0*/  UMOV UR11, 0x3f1a36e2 ;  /* 0x3f1a36e2000b7882 */ /* 0x000fc40000000000 */
[----:B------:R-:W4:Y:S01]  /*21b0*/  LDG.E.64 R22, desc[UR8][R12.64+-0x12c00] ;  /* 0xfed400080c167981 */ /* 0x000f22000c1e1b00 */
[----:B--2---:R-:W-:-:S08]  /*21c0*/  DMUL R14, R14, UR10 ;  /* 0x0000000a0e0e7c28 */ /* 0x004fd00008000000 */
[----:B---3--:R-:W-:Y:S01]  /*21d0*/  DFMA R14, -R14, R8, R18 ;  /* 0x000000080e0e722b */ /* 0x008fe20000000112 */
[----:B------:R-:W2:Y:S06]  /*21e0*/  LDG.E.64 R18, desc[UR8][R12.64+-0x1c200] ;  /* 0xfe3e00080c127981 */ /* 0x000eac000c1e1b00 */
[----:B------:R0:W-:Y:S04]  /*21f0*/  STG.E.64 desc[UR8][R12.64+-0x25800], R14 ;  /* 0xfda8000e0c007986 */ /* 0x0001e8000c101b08 */
[----:B------:R-:W3:Y:S04]  /*2200*/  LDG.E.64 R8, desc[UR8][R6.64] ;  /* 0x0000000806087981 */ /* 0x000ee8000c1e1b00 */
[----:B0-----:R-:W5:Y:S01]  /*2210*/  LDG.E.64 R14, desc[UR8][R12.64+-0x9600] ;  /* 0xff6a00080c0e7981 */ /* 0x001f62000c1e1b00 */
[----:B---3--:R-:W-:-:S08]  /*2220*/  DMUL R8, R8, UR10 ;  /* 0x0000000a08087c28 */ /* 0x008fd00008000000 */
[----:B--2---:R-:W-:Y:S02]  /*2230*/  DFMA R18, R10, -R8, R18 ;  /* 0x800000080a12722b */ /* 0x004fe40000000012 */
[----:B------:R-:W4:Y:S05]  /*2240*/  LDL.128 R8, [R4+-0x10] ;  /* 0xfffff00004087983 */ /* 0x000f2a0000100c00 */
[----:B------:R-:W-:Y:S04]  /*2250*/  STG.E.64 desc[UR8][R12.64+-0x1c200], R18 ;  /* 0xfe3e00120c007986 */ /* 0x000fe8000c101b08 */
[----:B------:R-:W2:Y:S02]  /*2260*/  LDG.E.64 R20, desc[UR8][R6.64] ;  /* 0x0000000806147981 */ /* 0x000ea4000c1e1b00 */
[----:B--2---:R-:W-:-:S08]  /*2270*/  DMUL R20, R20, UR10 ;  /* 0x0000000a14147c28 */ /* 0x004fd00008000000 */
[----:B----4-:R-:W-:Y:S01]  /*2280*/  DFMA R20, -R20, R8, R22 ;  /* 0x000000081414722b */ /* 0x010fe20000000116 */
[----:B------:R-:W2:Y:S06]  /*2290*/  LDG.E.64 R22, desc[UR8][R12.64] ;  /* 0x000000080c167981 */ /* 0x000eac000c1e1b00 */
[----:B------:R0:W-:Y:S04]  /*22a0*/  STG.E.64 desc[UR8][R12.64+-0x12c00], R20 ;  /* 0xfed400140c007986 */ /* 0x0001e8000c101b08 */
[----:B------:R-:W3:Y:S04]  /*22b0*/  LDG.E.64 R8, desc[UR8][R6.64] ;  /* 0x0000000806087981 */ /* 0x000ee8000c1e1b00 */
[----:B0-----:R-:W4:Y:S01]  /*22c0*/  LDG.E.64 R20, desc[UR8][R12.64+0x9600] ;  /* 0x009600080c147981 */ /* 0x001f22000c1e1b00 */
[----:B---3--:R-:W-:-:S08]  /*22d0*/  DMUL R8, R8, UR10 ;  /* 0x0000000a08087c28 */ /* 0x008fd00008000000 */
[----:B-----5:R-:W-:Y:S02]  /*22e0*/  DFMA R14, R10, -R8, R14 ;  /* 0x800000080a0e722b */ /* 0x020fe4000000000e */
[----:B------:R-:W2:Y:S05]  /*22f0*/  LDL.128 R8, [R4] ;  /* 0x0000000004087983 */ /* 0x000eaa0000100c00 */
[----:B------:R-:W-:Y:S04]  /*2300*/  STG.E.64 desc[UR8][R12.64+-0x9600], R14 ;  /* 0xff6a000e0c007986 */ /* 0x000fe8000c101b08 */
[----:B------:R-:W3:Y:S02]  /*2310*/  LDG.E.64 R18, desc[UR8][R6.64] ;  /* 0x0000000806127981 */ /* 0x000ee4000c1e1b00 */
[----:B---3--:R-:W-:-:S08]  /*2320*/  DMUL R18, R18, UR10 ;  /* 0x0000000a12127c28 */ /* 0x008fd00008000000 */
[----:B--2---:R-:W-:Y:S01]  /*2330*/  DFMA R18, -R18, R8, R22 ;  /* 0x000000081212722b */ /* 0x004fe20000000116 */
[----:B------:R-:W2:Y:S06]  /*2340*/  LDG.E.64 R22, desc[UR8][R12.64+0x12c00] ;  /* 0x012c00080c167981 */ /* 0x000eac000c1e1b00 */
[----:B------:R0:W-:Y:S04]  /*2350*/  STG.E.64 desc[UR8][R12.64], R18 ;  /* 0x000000120c007986 */ /* 0x0001e8000c101b08 */
[----:B------:R-:W3:Y:S04]  /*2360*/  LDG.E.64 R8, desc[UR8][R6.64] ;  /* 0x0000000806087981 */ /* 0x000ee8000c1e1b00 */
[----:B0-----:R-:W5:Y:S01]  /*2370*/  LDG.E.64 R18, desc[UR8][R12.64+0x1c200] ;  /* 0x01c200080c127981 */ /* 0x001f62000c1e1b00 */
[----:B---3--:R-:W-:-:S08]  /*2380*/  DMUL R8, R8, UR10 ;  /* 0x0000000a08087c28 */ /* 0x008fd00008000000 */
[----:B----4-:R-:W-:Y:S02]  /*2390*/  DFMA R20, R10, -R8, R20 ;  /* 0x800000080a14722b */ /* 0x010fe40000000014 */
[----:B------:R-:W2:Y:S05]  /*23a0*/  LDL.128 R8, [R4+0x10] ;  /* 0x0000100004087983 */ /* 0x000eaa0000100c00 */
[----:B------:R-:W-:Y:S04]  /*23b0*/  STG.E.64 desc[UR8][R12.64+0x9600], R20 ;  /* 0x009600140c007986 */ /* 0x000fe8000c101b08 */
[----:B------:R-:W3:Y:S02]  /*23c0*/  LDG.E.64 R14, desc[UR8][R6.64] ;  /* 0x00000008060e7981 */ /* 0x000ee4000c1e1b00 */
[----:B---3--:R-:W-:-:S08]  /*23d0*/  DMUL R14, R14, UR10 ;  /* 0x0000000a0e0e7c28 */ /* 0x008fd00008000000 */
[----:B--2---:R-:W-:Y:S01]  /*23e0*/  DFMA R14, -R14, R8, R22 ;  /* 0x000000080e0e722b */ /* 0x004fe20000000116 */
[----:B------:R-:W2:Y:S06]  /*23f0*/  LDG.E.64 R22, desc[UR8][R12.64+0x25800] ;  /* 0x025800080c167981 */ /* 0x000eac000c1e1b00 */
[----:B------:R0:W-:Y:S04]  /*2400*/  STG.E.64 desc[UR8][R12.64+0x12c00], R14 ;  /* 0x012c000e0c007986 */ /* 0x0001e8000c101b08 */
[----:B------:R-:W3:Y:S04]  /*2410*/  LDG.E.64 R8, desc[UR8][R6.64] ;  /* 0x0000000806087981 */ /* 0x000ee8000c1e1b00 */
[----:B0-----:R-:W4:Y:S01]  /*2420*/  LDG.E.64 R14, desc[UR8][R12.64+0x2ee00] ;  /* 0x02ee00080c0e7981 */ /* 0x001f22000c1e1b00 */
[----:B---3--:R-:W-:-:S08]  /*2430*/  DMUL R8, R8, UR10 ;  /* 0x0000000a08087c28 */ /* 0x008fd00008000000 */
[----:B-----5:R-:W-:Y:S02]  /*2440*/  DFMA R18, R10, -R8, R18 ;  /* 0x800000080a12722b */ /* 0x020fe40000000012 */
        /* <DEDUP_REMOVED lines=67> */
[----:B------:R0:W-:Y:S04]  /*2880*/  STG.E.64 desc[UR8][R12.64+0x8ca00], R18 ;  /* 0x08ca00120c007986 */ /* 0x0001e8000c101b08 */
[----:B------:R-:W3:Y:S02]  /*2890*/  LDG.E.64 R20, desc[UR8][R6.64] ;  /* 0x0000000806147981 */ /* 0x000ee4000c1e1b00 */
[----:B---3--:R-:W-:-:S08]  /*28a0*/  DMUL R20, R20, UR10 ;  /* 0x0000000a14147c28 */ /* 0x008fd00008000000 */
[----:B--2---:R-:W-:Y:S01]  /*28b0*/  DFMA R20, -R20, R8, R22 ;  /* 0x000000081414722b */ /* 0x004fe20000000116 */
[----:B------:R-:W2:Y:S06]  /*28c0*/  LDG.E.64 R22, desc[UR8][R12.64+0xa8c00] ;  /* 0x0a8c00080c167981 */ /* 0x000eac000c1e1b00 */
[----:B------:R-:W-:Y:S04]  /*28d0*/  STG.E.64 desc[UR8][R12.64+0x96000], R20 ;  /* 0x096000140c007986 */ /* 0x000fe8000c101b08 */
[----:B------:R-:W3:Y:S02]  /*28e0*/  LDG.E.64 R8, desc[UR8][R6.64] ;  /* 0x0000000806087981 */ /* 0x000ee4000c1e1b00 */
[----:B---3--:R-:W-:-:S08]  /*28f0*/  DMUL R8, R8, UR10 ;  /* 0x0000000a08087c28 */ /* 0x008fd00008000000 */
[----:B----4-:R-:W-:Y:S02]  /*2900*/  DFMA R14, R10, -R8, R14 ;  /* 0x800000080a0e722b */ /* 0x010fe4000000000e */
[----:B------:R-:W2:Y:S05]  /*2910*/  LDL.128 R8, [R4+0x90] ;  /* 0x0000900004087983 */ /* 0x000eaa0000100c00 */
[----:B------:R-:W-:Y:S04]  /*2920*/  STG.E.64 desc[UR8][R12.64+0x9f600], R14 ;  /* 0x09f6000e0c007986 */ /* 0x000fe8000c101b08 */
[----:B0-----:R-:W3:Y:S02]  /*2930*/  LDG.E.64 R18, desc[UR8][R6.64] ;  /* 0x0000000806127981 */ /* 0x001ee4000c1e1b00 */
[----:B---3--:R-:W-:-:S08]  /*2940*/  DMUL R18, R18, UR10 ;  /* 0x0000000a12127c28 */ /* 0x008fd00008000000 */
[----:B--2---:R-:W-:Y:S02]  /*2950*/  DFMA R22, -R18, R8, R22 ;  /* 0x000000081216722b */ /* 0x004fe40000000116 */
[----:B------:R-:W2:Y:S05]  /*2960*/  LDG.E.64 R18, desc[UR8][R12.64+0xb2200] ;  /* 0x0b2200080c127981 */ /* 0x000eaa000c1e1b00 */
[----:B------:R0:W-:Y:S04]  /*2970*/  STG.E.64 desc[UR8][R12.64+0xa8c00], R22 ;  /* 0x0a8c00160c007986 */ /* 0x0001e8000c101b08 */
[----:B------:R-:W3:Y:S04]  /*2980*/  LDG.E.64 R8, desc[UR8][R6.64] ;  /* 0x0000000806087981 */ /* 0x000ee8000c1e1b00 */
[----:B0-----:R-:W4:Y:S01]  /*2990*/  LDG.E.64 R22, desc[UR8][R12.64+0xce400] ;  /* 0x0ce400080c167981 */ /* 0x001f22000c1e1b00 */
[----:B---3--:R-:W-:-:S08]  /*29a0*/  DMUL R8, R8, UR10 ;  /* 0x0000000a08087c28 */ /* 0x008fd00008000000 */
[----:B--2---:R-:W-:Y:S02]  /*29b0*/  DFMA R20, R10, -R8, R18 ;  /* 0x800000080a14722b */ /* 0x004fe40000000012 */
[----:B------:R-:W2:Y:S04]  /*29c0*/  LDL.128 R8, [R4+0xa0] ;  /* 0x0000a00004087983 */ /* 0x000ea80000100c00 */
[----:B------:R-:W2:Y:S04]  /*29d0*/  LDG.E.64 R18, desc[UR8][R12.64+0xbb800] ;  /* 0x0bb800080c127981 */ /* 0x000ea8000c1e1b00 */
        /* <DEDUP_REMOVED lines=9> */
[----:B--2---:R-:W-:Y:S02]  /*2a70*/  DFMA R18, R10, -R8, R18 ;  /* 0x800000080a12722b */ /* 0x004fe40000000012 */
[----:B------:R-:W4:Y:S05]  /*2a80*/  LDL.128 R8, [R4+0xb0] ;  /* 0x0000b00004087983 */ /* 0x000f2a0000100c00 */
        /* <DEDUP_REMOVED lines=22> */
[----:B------:R0:W-:Y:S04]  /*2bf0*/  STG.E.64 desc[UR8][R12.64+0xea600], R20 ;  /* 0x0ea600140c007986 */ /* 0x0001e8000c101b08 */
[----:B------:R-:W3:Y:S02]  /*2c00*/  LDG.E.64 R14, desc[UR8][R6.64] ;  /* 0x00000008060e7981 */ /* 0x000ee4000c1e1b00 */
[----:B---3--:R-:W-:-:S08]  /*2c10*/  DMUL R14, R14, UR10 ;  /* 0x0000000a0e0e7c28 */ /* 0x008fd00008000000 */
[----:B--2---:R-:W-:-:S07]  /*2c20*/  DFMA R8, -R14, R8, R22 ;  /* 0x000000080e08722b */ /* 0x004fce0000000116 */
[----:B------:R0:W-:Y:S04]  /*2c30*/  STG.E.64 desc[UR8][R12.64+0xf3c00], R8 ;  /* 0x0f3c00080c007986 */ /* 0x0001e8000c101b08 */
[----:B------:R-:W2:Y:S01]  /*2c40*/  LDG.E.64 R14, desc[UR8][R6.64] ;  /* 0x00000008060e7981 */ /* 0x000ea2000c1e1b00 */
[----:B------:R-:W-:-:S04]  /*2c50*/  UIADD3 UR4, UPT, UPT, UR4, 0x20, URZ ;  /* 0x0000002004047890 */ /* 0x000fc8000fffe0ff */
[----:B------:R-:W-:Y:S01]  /*2c60*/  UISETP.NE.AND UP0, UPT, UR4, 0x12c0, UPT ;  /* 0x000012c00400788c */ /* 0x000fe2000bf05270 */
[----:B------:R-:W-:Y:S01]  /*2c70*/  VIADD R4, R4, 0x100 ;  /* 0x0000010004047836 */ /* 0x000fe20000000000 */
[----:B--2---:R-:W-:-:S08]  /*2c80*/  DMUL R14, R14, UR10 ;  /* 0x0000000a0e0e7c28 */ /* 0x004fd00008000000 */
[----:B-----5:R-:W-:-:S07]  /*2c90*/  DFMA R10, R10, -R14, R18 ;  /* 0x8000000e0a0a722b */ /* 0x020fce0000000012 */
[----:B------:R0:W-:Y:S01]  /*2ca0*/  STG.E.64 desc[UR8][R12.64+0xfd200], R10 ;  /* 0x0fd2000a0c007986 */ /* 0x0001e2000c101b08 */
[----:B------:R-:W-:-:S04]  /*2cb0*/  IADD3 R18, P0, PT, R12, 0x12c000, RZ ;  /* 0x0012c0000c127810 */ /* 0x000fc80007f1e0ff */
[----:B------:R-:W-:Y:S01]  /*2cc0*/  IADD3.X R5, PT, PT, RZ, R13, RZ, P0, !PT ;  /* 0x0000000dff057210 */ /* 0x000fe200007fe4ff */
[----:B------:R-:W-:Y:S08]  /*2cd0*/  BRA.U UP0, `(.L_x_7) ;  /* 0xfffffff500187547 */ /* 0x000ff0000b83ffff */
[----:B------:R-:W1:Y:S01]  /*2ce0*/  LDC.64 R6, c[0x0][0x3a8] ;  /* 0x0000ea00ff067b82 */ /* 0x000e620000000a00 */
[----:B0-----:R-:W-:-:S05]  /*2cf0*/  IMAD R10, R3, 0x8, R0 ;  /* 0x00000008030a7824 */ /* 0x001fca00078e0200 */
[----:B------:R-:W2:Y:S01]  /*2d00*/  LDL.64 R4, [R10] ;  /* 0x000000000a047983 */ /* 0x000ea20000100a00 */
[----:B-1----:R-:W-:-:S05]  /*2d10*/  IMAD.WIDE.U32 R6, R3, 0x8, R6 ;  /* 0x0000000803067825 */ /* 0x002fca00078e0006 */
        /* <DEDUP_REMOVED lines=8> */
[----:B------:R-:W0:Y:S01]  /*2da0*/  LDCU.64 UR6, c[0x0][0x3c0] ;  /* 0x00007800ff0677ac */ /* 0x000e220008000a00 */
[----:B------:R-:W2:Y:S01]  /*2db0*/  LDCU.64 UR4, c[0x0][0x398] ;  /* 0x00007300ff0477ac */ /* 0x000ea20008000a00 */
[----:B0-----:R-:W-:Y:S02]  /*2dc0*/  UIADD3 UR6, UP0, UPT, UR6, 0x40, URZ ;  /* 0x0000004006067890 */ /* 0x001fe4000ff1e0ff */
[----:B--2---:R-:W-:Y:S02]  /*2dd0*/  UIADD3 UR4, UP1, UPT, UR4, 0x40, URZ ;  /* 0x0000004004047890 */ /* 0x004fe4000ff3e0ff */
[----:B------:R-:W-:Y:S02]  /*2de0*/  UIADD3.X UR7, UPT, UPT, URZ, UR7, URZ, UP0, !UPT ;  /* 0x00000007ff077290 */ /* 0x000fe400087fe4ff */
[----:B-1----:R-:W-:Y:S01]  /*2df0*/  IMAD.U32 R4, RZ, RZ, UR6 ;  /* 0x00000006ff047e24 */ /* 0x002fe2000f8e00ff */
[----:B------:R-:W-:Y:S01]  /*2e00*/  UIADD3.X UR5, UPT, UPT, URZ, UR5, URZ, UP1, !UPT ;  /* 0x00000005ff057290 */ /* 0x000fe20008ffe4ff */
[----:B------:R-:W-:Y:S01]  /*2e10*/  IMAD.U32 R0, RZ, RZ, UR4 ;  /* 0x00000004ff007e24 */ /* 0x000fe2000f8e00ff */
[----:B------:R-:W-:Y:S01]  /*2e20*/  UMOV UR4, URZ ;  /* 0x000000ff00047c82 */ /* 0x000fe20008000000 */
[----:B------:R-:W-:-:S03]  /*2e30*/  MOV R5, UR7 ;  /* 0x0000000700057c02 */ /* 0x000fc60008000f00 */
[----:B------:R-:W-:-:S07]  /*2e40*/  IMAD.U32 R9, RZ, RZ, UR5 ;  /* 0x00000005ff097e24 */ /* 0x000fce000f8e00ff */
.L_x_9:
[----:B---3--:R-:W2:Y:S01]  /*2e50*/  LDG.E.64 R6, desc[UR8][R4.64+-0x40] ;  /* 0xffffc00804067981 */ /* 0x008ea2000c1e1b00 */
[----:B------:R-:W-:Y:S01]  /*2e60*/  IMAD.MOV.U32 R2, RZ, RZ, R0 ;  /* 0x000000ffff027224 */ /* 0x000fe200078e0000 */
[----:B------:R-:W-:-:S05]  /*2e70*/  MOV R3, R9 ;  /* 0x0000000900037202 */ /* 0x000fca0000000f00 */
[----:B------:R-:W3:Y:S04]  /*2e80*/  LDG.E.64 R8, desc[UR8][R2.64+-0x40] ;  /* 0xffffc00802087981 */ /* 0x000ee8000c1e1b00 */
[----:B------:R-:W4:Y:S04]  /*2e90*/  LDG.E.64 R10, desc[UR8][R2.64+-0x38] ;  /* 0xffffc808020a7981 */ /* 0x000f28000c1e1b00 */
[----:B------:R-:W5:Y:S01]  /*2ea0*/  LDG.E.64 R12, desc[UR8][R2.64+-0x30] ;  /* 0xffffd008020c7981 */ /* 0x000f62000c1e1b00 */
[----:B--2---:R-:W-:-:S08]  /*2eb0*/  DMUL R6, R6, UR10 ;  /* 0x0000000a06067c28 */ /* 0x004fd00008000000 */
[----:B---3--:R-:W-:-:S07]  /*2ec0*/  DFMA R6, -R16, R6, R8 ;  /* 0x000000061006722b */ /* 0x008fce0000000108 */
[----:B------:R0:W-:Y:S04]  /*2ed0*/  STG.E.64 desc[UR8][R2.64+-0x40], R6 ;  /* 0xffffc00602007986 */ /* 0x0001e8000c101b08 */
[----:B------:R-:W2:Y:S02]  /*2ee0*/  LDG.E.64 R8, desc[UR8][R4.64+-0x38] ;  /* 0xffffc80804087981 */ /* 0x000ea4000c1e1b00 */
[----:B--2---:R-:W-:-:S08]  /*2ef0*/  DMUL R8, R8, UR10 ;  /* 0x0000000a08087c28 */ /* 0x004fd00008000000 */
[----:B----4-:R-:W-:-:S07]  /*2f00*/  DFMA R8, -R16, R8, R10 ;  /* 0x000000081008722b */ /* 0x010fce000000010a */
[----:B------:R1:W-:Y:S04]  /*2f10*/  STG.E.64 desc[UR8][R2.64+-0x38], R8 ;  /* 0xffffc80802007986 */ /* 0x0003e8000c101b08 */
[----:B------:R-:W2:Y:S02]  /*2f20*/  LDG.E.64 R10, desc[UR8][R4.64+-0x30] ;  /* 0xffffd008040a7981 */ /* 0x000ea4000c1e1b00 */
[----:B--2---:R-:W-:-:S08]  /*2f30*/  DMUL R10, R10, UR10 ;  /* 0x0000000a0a0a7c28 */ /* 0x004fd00008000000 */
[----:B-----5:R-:W-:Y:S01]  /*2f40*/  DFMA R10, -R16, R10, R12 ;  /* 0x0000000a100a722b */ /* 0x020fe2000000010c */
[----:B------:R-:W2:Y:S06]  /*2f50*/  LDG.E.64 R12, desc[UR8][R2.64+-0x28] ;  /* 0xffffd808020c7981 */ /* 0x000eac000c1e1b00 */
[----:B------:R3:W-:Y:S04]  /*2f60*/  STG.E.64 desc[UR8][R2.64+-0x30], R10 ;  /* 0xffffd00a02007986 */ /* 0x0007e8000c101b08 */
[----:B0-----:R-:W4:Y:S02]  /*2f70*/  LDG.E.64 R6, desc[UR8][R4.64+-0x28] ;  /* 0xffffd80804067981 */ /* 0x001f24000c1e1b00 */
[----:B----4-:R-:W-:-:S08]  /*2f80*/  DMUL R6, R6, UR10 ;  /* 0x0000000a06067c28 */ /* 0x010fd00008000000 */
[----:B--2---:R-:W-:Y:S01]  /*2f90*/  DFMA R6, -R16, R6, R12 ;  /* 0x000000061006722b */ /* 0x004fe2000000010c */
[----:B------:R-:W2:Y:S06]  /*2fa0*/  LDG.E.64 R12, desc[UR8][R2.64+-0x20] ;  /* 0xffffe008020c7981 */ /* 0x000eac000c1e1b00 */
[----:B------:R0:W-:Y:S04]  /*2fb0*/  STG.E.64 desc[UR8][R2.64+-0x28], R6 ;  /* 0xffffd80602007986 */ /* 0x0001e8000c101b08 */
[----:B-1----:R-:W4:Y:S02]  /*2fc0*/  LDG.E.64 R8, desc[UR8][R4.64+-0x20] ;  /* 0xffffe00804087981 */ /* 0x002f24000c1e1b00 */
[----:B----4-:R-:W-:-:S08]  /*2fd0*/  DMUL R8, R8, UR10 ;  /* 0x0000000a08087c28 */ /* 0x010fd00008000000 */
[----:B--2---:R-:W-:Y:S01]  /*2fe0*/  DFMA R8, -R16, R8, R12 ;  /* 0x000000081008722b */ /* 0x004fe2000000010c */
[----:B------:R-:W2:Y:S06]  /*2ff0*/  LDG.E.64 R12, desc[UR8][R2.64+-0x18] ;  /* 0xffffe808020c7981 */ /* 0x000eac000c1e1b00 */
[----:B------:R1:W-:Y:S04]  /*3000*/  STG.E.64 desc[UR8][R2.64+-0x20], R8 ;  /* 0xffffe00802007986 */ /* 0x0003e8000c101b08 */
[----:B---3--:R-:W3:Y:S02]  /*3010*/  LDG.E.64 R10, desc[UR8][R4.64+-0x18] ;  /* 0xffffe808040a7981 */ /* 0x008ee4000c1e1b00 */
[----:B---3--:R-:W-:-:S08]  /*3020*/  DMUL R10, R10, UR10 ;  /* 0x0000000a0a0a7c28 */ /* 0x008fd00008000000 */
[----:B--2---:R-:W-:Y:S01]  /*3030*/  DFMA R10, -R16, R10, R12 ;  /* 0x0000000a100a722b */ /* 0x004fe2000000010c */
        /* <DEDUP_REMOVED lines=47> */
[----:B0-----:R0:W4:Y:S01]  /*3330*/  LDG.E.64 R6, desc[UR8][R4.64+0x38] ;  /* 0x0000380804067981 */ /* 0x001122000c1e1b00 */
[----:B------:R-:W-:-:S04]  /*3340*/  UIADD3 UR4, UPT, UPT, UR4, 0x10, URZ ;  /* 0x0000001004047890 */ /* 0x000fc8000fffe0ff */
[----:B------:R-:W-:Y:S01]  /*3350*/  UISETP.NE.AND UP0, UPT, UR4, 0x12c0, UPT ;  /* 0x000012c00400788c */ /* 0x000fe2000bf05270 */
[----:B------:R-:W-:Y:S02]  /*3360*/  IADD3 R0, P1, PT, R2, 0x80, RZ ;  /* 0x0000008002007810 */ /* 0x000fe40007f3e0ff */
[----:B0-----:R-:W-:Y:S02]  /*3370*/  IADD3 R4, P0, PT, R4, 0x80, RZ ;  /* 0x0000008004047810 */ /* 0x001fe40007f1e0ff */
[----:B-1----:R-:W-:-:S03]  /*3380*/  IADD3.X R9, PT, PT, RZ, R3, RZ, P1, !PT ;  /* 0x00000003ff097210 */ /* 0x002fc60000ffe4ff */
[----:B------:R-:W-:Y:S01]  /*3390*/  IMAD.X R5, RZ, RZ, R5, P0 ;  /* 0x000000ffff057224 */ /* 0x000fe200000e0605 */
[----:B----4-:R-:W-:-:S08]  /*33a0*/  DMUL R6, R6, UR10 ;  /* 0x0000000a06067c28 */ /* 0x010fd00008000000 */
[----:B--2---:R-:W-:-:S07]  /*33b0*/  DFMA R6, -R16, R6, R12 ;  /* 0x000000061006722b */ /* 0x004fce000000010c */
[----:B------:R3:W-:Y:S01]  /*33c0*/  STG.E.64 desc[UR8][R2.64+0x38], R6 ;  /* 0x0000380602007986 */ /* 0x0007e2000c101b08 */
[----:B------:R-:W-:Y:S05]  /*33d0*/  BRA.U UP0, `(.L_x_9) ;  /* 0xfffffff9009c7547 */ /* 0x000fea000b83ffff */
[----:B---3--:R-:W0:Y:S02]  /*33e0*/  LDC.64 R2, c[0x0][0x3b0] ;  /* 0x0000ec00ff027b82 */ /* 0x008e240000000a00 */
[----:B0-----:R-:W2:Y:S02]  /*33f0*/  LDG.E.64 R4, desc[UR8][R2.64] ;  /* 0x0000000802047981 */ /* 0x001ea4000c1e1b00 */
[----:B--2---:R-:W-:-:S07]  /*3400*/  DFMA R4, R16, -UR12, R4 ;  /* 0x8000000c10047c2b */ /* 0x004fce0008000004 */
[----:B------:R-:W-:Y:S01]  /*3410*/  STG.E.64 desc[UR8][R2.64], R4 ;  /* 0x0000000402007986 */ /* 0x000fe2000c101b08 */
[----:B------:R-:W-:Y:S05]  /*3420*/  EXIT ;  /* 0x000000000000794d */ /* 0x000fea0003800000 */
        .weak           $__internal_0_$__cuda_sm20_dblrcp_rn_slowpath_v3
        .type           $__internal_0_$__cuda_sm20_dblrcp_rn_slowpath_v3,@function
        .size           $__internal_0_$__cuda_sm20_dblrcp_rn_slowpath_v3,(.L_x_27 - $__internal_0_$__cuda_sm20_dblrcp_rn_slowpath_v3)
$__internal_0_$__cuda_sm20_dblrcp_rn_slowpath_v3:
[----:B------:R-:W-:Y:S01]  /*3430*/  IMAD.MOV.U32 R6, RZ, RZ, R10 ;  /* 0x000000ffff067224 */ /* 0x000fe200078e000a */
[----:B------:R-:W-:-:S06]  /*3440*/  MOV R7, R11 ;  /* 0x0000000b00077202 */ /* 0x000fcc0000000f00 */
[----:B------:R-:W-:-:S14]  /*3450*/  DSETP.GTU.AND P0, PT, |R6|, +INF , PT ;  /* 0x7ff000000600742a */ /* 0x000fdc0003f0c200 */
[----:B------:R-:W-:Y:S05]  /*3460*/  @P0 BRA `(.L_x_10) ;  /* 0x0000000000800947 */ /* 0x000fea0003800000 */
[----:B------:R-:W-:-:S05]  /*3470*/  LOP3.LUT R10, R11, 0x7fffffff, RZ, 0xc0, !PT ;  /* 0x7fffffff0b0a7812 */ /* 0x000fca00078ec0ff */
[----:B------:R-:W-:-:S05]  /*3480*/  VIADD R8, R10, 0xffffffff ;  /* 0xffffffff0a087836 */ /* 0x000fca0000000000 */
[----:B------:R-:W-:-:S13]  /*3490*/  ISETP.GE.U32.AND P0, PT, R8, 0x7fefffff, PT ;  /* 0x7fefffff0800780c */ /* 0x000fda0003f06070 */
[----:B------:R-:W-:Y:S02]  /*34a0*/  @P0 LOP3.LUT R9, R7, 0x7ff00000, RZ, 0x3c, !PT ;  /* 0x7ff0000007090812 */ /* 0x000fe400078e3cff */
[----:B------:R-:W-:Y:S01]  /*34b0*/  @P0 MOV R8, RZ ;  /* 0x000000ff00080202 */ /* 0x000fe20000000f00 */
[----:B------:R-:W-:Y:S06]  /*34c0*/  @P0 BRA `(.L_x_11) ;  /* 0x0000000000700947 */ /* 0x000fec0003800000 */
[----:B------:R-:W-:-:S13]  /*34d0*/  ISETP.GE.U32.AND P0, PT, R10, 0x1000001, PT ;  /* 0x010000010a00780c */ /* 0x000fda0003f06070 */
[----:B------:R-:W-:Y:S05]  /*34e0*/  @!P0 BRA `(.L_x_12) ;  /* 0x0000000000388947 */ /* 0x000fea0003800000 */
[----:B------:R-:W-:Y:S01]  /*34f0*/  VIADD R9, R7, 0xc0200000 ;  /* 0xc020000007097836 */ /* 0x000fe20000000000 */
[----:B------:R-:W-:Y:S01]  /*3500*/  MOV R8, R6 ;  /* 0x0000000600087202 */ /* 0x000fe20000000f00 */
[----:B------:R-:W-:Y:S02]  /*3510*/  IMAD.MOV.U32 R10, RZ, RZ, R5 ;  /* 0x000000ffff0a7224 */ /* 0x000fe400078e0005 */
[----:B------:R-:W0:Y:S04]  /*3520*/  MUFU.RCP64H R11, R9 ;  /* 0x00000009000b7308 */ /* 0x000e280000001800 */
[----:B0-----:R-:W-:-:S08]  /*3530*/  DFMA R12, -R8, R10, 1 ;  /* 0x3ff00000080c742b */ /* 0x001fd0000000010a */
[----:B------:R-:W-:-:S08]  /*3540*/  DFMA R12, R12, R12, R12 ;  /* 0x0000000c0c0c722b */ /* 0x000fd0000000000c */
[----:B------:R-:W-:-:S08]  /*3550*/  DFMA R12, R10, R12, R10 ;  /* 0x0000000c0a0c722b */ /* 0x000fd0000000000a */
[----:B------:R-:W-:-:S08]  /*3560*/  DFMA R10, -R8, R12, 1 ;  /* 0x3ff00000080a742b */ /* 0x000fd0000000010c */
[----:B------:R-:W-:-:S08]  /*3570*/  DFMA R10, R12, R10, R12 ;  /* 0x0000000a0c0a722b */ /* 0x000fd0000000000c */
[----:B------:R-:W-:-:S08]  /*3580*/  DMUL R10, R10, 2.2250738585072013831e-308 ;  /* 0x001000000a0a7828 */ /* 0x000fd00000000000 */
[----:B------:R-:W-:-:S08]  /*3590*/  DFMA R6, -R6, R10, 1 ;  /* 0x3ff000000606742b */ /* 0x000fd0000000010a */
[----:B------:R-:W-:-:S08]  /*35a0*/  DFMA R6, R6, R6, R6 ;  /* 0x000000060606722b */ /* 0x000fd00000000006 */
[----:B------:R-:W-:Y:S01]  /*35b0*/  DFMA R8, R10, R6, R10 ;  /* 0x000000060a08722b */ /* 0x000fe2000000000a */
[----:B------:R-:W-:Y:S10]  /*35c0*/  BRA `(.L_x_11) ;  /* 0x0000000000307947 */ /* 0x000ff40003800000 */
.L_x_12:
[----:B------:R-:W-:Y:S01]  /*35d0*/  DMUL R6, R6, 8.11296384146066816958e+31 ;  /* 0x4690000006067828 */ /* 0x000fe20000000000 */
[----:B------:R-:W-:-:S05]  /*35e0*/  MOV R8, R5 ;  /* 0x0000000500087202 */ /* 0x000fca0000000f00 */
[----:B------:R-:W0:Y:S02]  /*35f0*/  MUFU.RCP64H R9, R7 ;  /* 0x0000000700097308 */ /* 0x000e240000001800 */
[----:B0-----:R-:W-:-:S08]  /*3600*/  DFMA R10, -R6, R8, 1 ;  /* 0x3ff00000060a742b */ /* 0x001fd00000000108 */
[----:B------:R-:W-:-:S08]  /*3610*/  DFMA R10, R10, R10, R10 ;  /* 0x0000000a0a0a722b */ /* 0x000fd0000000000a */
[----:B------:R-:W-:-:S08]  /*3620*/  DFMA R10, R8, R10, R8 ;  /* 0x0000000a080a722b */ /* 0x000fd00000000008 */
[----:B------:R-:W-:-:S08]  /*3630*/  DFMA R8, -R6, R10, 1 ;  /* 0x3ff000000608742b */ /* 0x000fd0000000010a */
[----:B------:R-:W-:-:S08]  /*3640*/  DFMA R8, R10, R8, R10 ;  /* 0x000000080a08722b */ /* 0x000fd0000000000a */
[----:B------:R-:W-:Y:S01]  /*3650*/  DMUL R8, R8, 8.11296384146066816958e+31 ;  /* 0x4690000008087828 */ /* 0x000fe20000000000 */
[----:B------:R-:W-:Y:S10]  /*3660*/  BRA `(.L_x_11) ;  /* 0x0000000000087947 */ /* 0x000ff40003800000 */
.L_x_10:
[----:B------:R-:W-:Y:S01]  /*3670*/  LOP3.LUT R9, R7, 0x80000, RZ, 0xfc, !PT ;  /* 0x0008000007097812 */ /* 0x000fe200078efcff */
[----:B------:R-:W-:-:S07]  /*3680*/  IMAD.MOV.U32 R8, RZ, RZ, R6 ;  /* 0x000000ffff087224 */ /* 0x000fce00078e0006 */
.L_x_11:
[----:B------:R-:W-:Y:S01]  /*3690*/  MOV R5, 0x0 ;  /* 0x0000000000057802 */ /* 0x000fe20000000f00 */
[----:B------:R-:W-:Y:S01]  /*36a0*/  IMAD.MOV.U32 R7, RZ, RZ, R9 ;  /* 0x000000ffff077224 */ /* 0x000fe200078e0009 */
[----:B------:R-:W-:Y:S02]  /*36b0*/  MOV R6, R8 ;  /* 0x0000000800067202 */ /* 0x000fe40000000f00 */
[----:B------:R-:W-:Y:S05]  /*36c0*/  RET.REL.NODEC R4 `(_Z15backward_kernelPdS_S_S_S_S_S_S_S_S_d) ;  /* 0xffffffc8044c7950 */ /* 0x000fea0003c3ffff */
.L_x_13:
[----:B------:R-:W-:-:S00]  /*36d0*/  BRA `(.L_x_13) ;  /* 0xfffffffc00fc7947 */ /* 0x000fc0000383ffff */
[----:B------:R-:W-:-:S00]  /*36e0*/  NOP ;  /* 0x0000000000007918 */ /* 0x000fc00000000000 */
        /* <DEDUP_REMOVED lines=9> */
.L_x_27:


//--------------------- .text._Z14forward_kernelPdS_S_S_S_S_S_S_S_S_ --------------------------
	.section	.text._Z14forward_kernelPdS_S_S_S_S_S_S_S_S_,"ax",@progbits
	.align	128
        .global         _Z14forward_kernelPdS_S_S_S_S_S_S_S_S_
        .type           _Z14forward_kernelPdS_S_S_S_S_S_S_S_S_,@function
        .size           _Z14forward_kernelPdS_S_S_S_S_S_S_S_S_,(.L_x_28 - _Z14forward_kernelPdS_S_S_S_S_S_S_S_S_)
        .other          _Z14forward_kernelPdS_S_S_S_S_S_S_S_S_,@"STO_CUDA_ENTRY STV_DEFAULT"
_Z14forward_kernelPdS_S_S_S_S_S_S_S_S_:
.text._Z14forward_kernelPdS_S_S_S_S_S_S_S_S_:
[----:B------:R-:W-:Y:S01]  /*0000*/  LDC R1, c[0x0][0x37c] ;  /* 0x0000df00ff017b82 */ /* 0x000fe20000000800 */
[----:B------:R-:W0:Y:S07]  /*0010*/  S2R R3, SR_TID.X ;  /* 0x0000000000037919 */ /* 0x000e2e0000002100 */
[----:B------:R-:W0:Y:S01]  /*0020*/  S2UR UR4, SR_CTAID.X ;  /* 0x00000000000479c3 */ /* 0x000e220000002500 */
[----:B------:R-:W1:Y:S01]  /*0030*/  LDCU.64 UR12, c[0x0][0x358] ;  /* 0x00006b00ff0c77ac */ /* 0x000e620008000a00 */
[----:B------:R-:W-:Y:S06]  /*0040*/  BSSY.RECONVERGENT B0, `(.L_x_14) ;  /* 0x0000058000007945 */ /* 0x000fec0003800200 */
[----:B------:R-:W0:Y:S02]  /*0050*/  LDC R0, c[0x0][0x360] ;  /* 0x0000d800ff007b82 */ /* 0x000e240000000800 */
[----:B0-----:R-:W-:-:S05]  /*0060*/  IMAD R0, R0, UR4, R3 ;  /* 0x0000000400007c24 */ /* 0x001fca000f8e0203 */
[----:B------:R-:W-:-:S13]  /*0070*/  ISETP.GT.AND P0, PT, R0, 0x12bf, PT ;  /* 0x000012bf0000780c */ /* 0x000fda0003f04270 */
[----:B-1----:R-:W-:Y:S05]  /*0080*/  @P0 BRA `(.L_x_15) ;  /* 0x00000004004c0947 */ /* 0x002fea0003800000 */
[----:B------:R-:W0:Y:S01]  /*0090*/  LDCU.128 UR8, c[0x0][0x380] ;  /* 0x00007000ff0877ac */ /* 0x000e220008000c00 */
[----:B------:R-:W-:Y:S01]  /*00a0*/  IMAD.MOV.U32 R14, RZ, RZ, R0 ;  /* 0x000000ffff0e7224 */ /* 0x000fe200078e0000 */
[----:B------:R-:W-:Y:S01]  /*00b0*/  CS2R R26, SRZ ;  /* 0x00000000001a7805 */ /* 0x000fe2000001ff00 */
[----:B0-----:R-:W-:Y:S02]  /*00c0*/  UIADD3 UR4, UP0, UPT, UR8, 0x40, URZ ;  /* 0x0000004008047890 */ /* 0x001fe4000ff1e0ff */
[----:B------:R-:W-:Y:S02]  /*00d0*/  UIADD3 UR5, UP1, UPT, UR10, 0x4b000, URZ ;  /* 0x0004b0000a057890 */ /* 0x000fe4000ff3e0ff */
[----:B------:R-:W-:Y:S02]  /*00e0*/  UIADD3.X UR7, UPT, UPT, URZ, UR9, URZ, UP0, !UPT ;  /* 0x00000009ff077290 */ /* 0x000fe400087fe4ff */
[----:B------:R-:W-:Y:S01]  /*00f0*/  IMAD.U32 R8, RZ, RZ, UR4 ;  /* 0x00000004ff087e24 */ /* 0x000fe2000f8e00ff */
[----:B------:R-:W-:Y:S01]  /*0100*/  UIADD3.X UR6, UPT, UPT, URZ, UR11, URZ, UP1, !UPT ;  /* 0x0000000bff067290 */ /* 0x000fe20008ffe4ff */
[----:B------:R-:W-:-:S02]  /*0110*/  UMOV UR4, URZ ;  /* 0x000000ff00047c82 */ /* 0x000fc40008000000 */
[----:B------:R-:W-:-:S09]  /*0120*/  IMAD.U32 R9, RZ, RZ, UR7 ;  /* 0x00000007ff097e24 */ /* 0x000fd2000f8e00ff */
.L_x_16:
[----:B------:R-:W-:Y:S01]  /*0130*/  MOV R4, UR5 ;  /* 0x0000000500047c02 */ /* 0x000fe20008000f00 */
[----:B------:R-:W-:Y:S02]  /*0140*/  IMAD.U32 R5, RZ, RZ, UR6 ;  /* 0x00000006ff057e24 */ /* 0x000fe4000f8e00ff */
[----:B------:R-:W-:Y:S02]  /*0150*/  IMAD.MOV.U32 R2, RZ, RZ, R8 ;  /* 0x000000ffff027224 */ /* 0x000fe400078e0008 */
[----:B------:R-:W-:-:S04]  /*0160*/  IMAD.WIDE R4, R14, 0x8, R4 ;  /* 0x000000080e047825 */ /* 0x000fc800078e0204 */
[----:B------:R-:W-:Y:S01]  /*0170*/  IMAD.MOV.U32 R3, RZ, RZ, R9 ;  /* 0x000000ffff037224 */ /* 0x000fe200078e0009 */
[----:B------:R-:W2:Y:S04]  /*0180*/  LDG.E.64 R12, desc[UR12][R4.64+-0x41a00] ;  /* 0xfbe6000c040c7981 */ /* 0x000ea8000c1e1b00 */
[----:B------:R-:W3:Y:S04]  /*0190*/  LDG.E.64 R6, desc[UR12][R2.64+-0x40] ;  /* 0xffffc00c02067981 */ /* 0x000ee8000c1e1b00 */
[----:B------:R-:W3:Y:S04]  /*01a0*/  LDG.E.64 R8, desc[UR12][R4.64+-0x4b000] ;  /* 0xfb50000c04087981 */ /* 0x000ee8000c1e1b00 */
[----:B------:R-:W2:Y:S04]  /*01b0*/  LDG.E.64 R10, desc[UR12][R2.64+-0x38] ;  /* 0xffffc80c020a7981 */ /* 0x000ea8000c1e1b00 */
[----:B------:R-:W4:Y:S04]  /*01c0*/  LDG.E.64 R20, desc[UR12][R2.64+-0x30] ;  /* 0xffffd00c02147981 */ /* 0x000f28000c1e1b00 */
[----:B------:R-:W4:Y:S04]  /*01d0*/  LDG.E.64 R22, desc[UR12][R4.64+-0x38400] ;  /* 0xfc7c000c04167981 */ /* 0x000f28000c1e1b00 */
[----:B------:R-:W5:Y:S04]  /*01e0*/  LDG.E.64 R16, desc[UR12][R2.64+-0x28] ;  /* 0xffffd80c02107981 */ /* 0x000f68000c1e1b00 */
[----:B------:R-:W5:Y:S04]  /*01f0*/  LDG.E.64 R18, desc[UR12][R4.64+-0x2ee00] ;  /* 0xfd12000c04127981 */ /* 0x000f68000c1e1b00 */
[----:B------:R-:W5:Y:S01]  /*0200*/  LDG.E.64 R28, desc[UR12][R2.64+0x38] ;  /* 0x0000380c021c7981 */ /* 0x000f62000c1e1b00 */
[----:B---3--:R-:W-:-:S03]  /*0210*/  DFMA R26, R6, R8, R26 ;  /* 0x00000008061a722b */ /* 0x008fc6000000001a */
[----:B------:R-:W3:Y:S04]  /*0220*/  LDG.E.64 R6, desc[UR12][R2.64+-0x20] ;  /* 0xffffe00c02067981 */ /* 0x000ee8000c1e1b00 */
[----:B------:R-:W3:Y:S01]  /*0230*/  LDG.E.64 R8, desc[UR12][R4.64+-0x25800] ;  /* 0xfda8000c04087981 */ /* 0x000ee2000c1e1b00 */
[----:B--2---:R-:W-:-:S03]  /*0240*/  DFMA R26, R10, R12, R26 ;  /* 0x0000000c0a1a722b */ /* 0x004fc6000000001a */
[----:B------:R-:W2:Y:S04]  /*0250*/  LDG.E.64 R10, desc[UR12][R2.64+-0x18] ;  /* 0xffffe80c020a7981 */ /* 0x000ea8000c1e1b00 */
[----:B------:R-:W2:Y:S01]  /*0260*/  LDG.E.64 R12, desc[UR12][R4.64+-0x1c200] ;  /* 0xfe3e000c040c7981 */ /* 0x000ea2000c1e1b00 */
[----:B----4-:R-:W-:-:S03]  /*0270*/  DFMA R26, R20, R22, R26 ;  /* 0x00000016141a722b */ /* 0x010fc6000000001a */
[----:B------:R-:W4:Y:S04]  /*0280*/  LDG.E.64 R20, desc[UR12][R2.64+-0x10] ;  /* 0xfffff00c02147981 */ /* 0x000f28000c1e1b00 */
[----:B------:R-:W4:Y:S01]  /*0290*/  LDG.E.64 R22, desc[UR12][R4.64+-0x12c00] ;  /* 0xfed4000c04167981 */ /* 0x000f22000c1e1b00 */
[----:B-----5:R-:W-:-:S03]  /*02a0*/  DFMA R26, R16, R18, R26 ;  /* 0x00000012101a722b */ /* 0x020fc6000000001a */
        /* <DEDUP_REMOVED lines=22> */
[----:B------:R-:W4:Y:S04]  /*0410*/  LDG.E.64 R22, desc[UR12][R4.64+0x38400] ;  /* 0x0384000c04167981 */ /* 0x000f28000c1e1b00 */
[----:B------:R-:W4:Y:S01]  /*0420*/  LDG.E.64 R26, desc[UR12][R4.64+0x41a00] ;  /* 0x041a000c041a7981 */ /* 0x000f22000c1e1b00 */
[----:B-----5:R-:W-:Y:S01]  /*0430*/  DFMA R16, R18, R16, R24 ;  /* 0x000000101210722b */ /* 0x020fe20000000018 */
[----:B------:R-:W-:-:S04]  /*0440*/  UIADD3 UR4, UPT, UPT, UR4, 0x10, URZ ;  /* 0x0000001004047890 */ /* 0x000fc8000fffe0ff */
[----:B------:R-:W-:Y:S01]  /*0450*/  UISETP.NE.AND UP0, UPT, UR4, 0x12c0, UPT ;  /* 0x000012c00400788c */ /* 0x000fe2000bf05270 */
[----:B------:R-:W-:Y:S02]  /*0460*/  VIADD R14, R14, 0x12c00 ;  /* 0x00012c000e0e7836 */ /* 0x000fe40000000000 */
[----:B---3--:R-:W-:-:S08]  /*0470*/  DFMA R6, R6, R8, R16 ;  /* 0x000000080606722b */ /* 0x008fd00000000010 */
[----:B--2---:R-:W-:Y:S01]  /*0480*/  DFMA R6, R10, R12, R6 ;  /* 0x0000000c0a06722b */ /* 0x004fe20000000006 */
[----:B------:R-:W-:-:S07]  /*0490*/  IADD3 R8, P1, PT, R2, 0x80, RZ ;  /* 0x0000008002087810 */ /* 0x000fce0007f3e0ff */
[----:B----4-:R-:W-:Y:S01]  /*04a0*/  DFMA R6, R20, R22, R6 ;  /* 0x000000161406722b */ /* 0x010fe20000000006 */
[----:B------:R-:W-:-:S07]  /*04b0*/  IADD3.X R9, PT, PT, RZ, R3, RZ, P1, !PT ;  /* 0x00000003ff097210 */ /* 0x000fce0000ffe4ff */
[----:B------:R-:W-:Y:S01]  /*04c0*/  DFMA R26, R28, R26, R6 ;  /* 0x0000001a1c1a722b */ /* 0x000fe20000000006 */
[----:B------:R-:W-:Y:S10]  /*04d0*/  BRA.U UP0, `(.L_x_16) ;  /* 0xfffffffd00147547 */ /* 0x000ff4000b83ffff */
[----:B------:R-:W0:Y:S08]  /*04e0*/  LDC.64 R2, c[0x0][0x3a0] ;  /* 0x0000e800ff027b82 */ /* 0x000e300000000a00 */
[----:B------:R-:W1:Y:S01]  /*04f0*/  LDC.64 R6, c[0x0][0x3b8] ;  /* 0x0000ee00ff067b82 */ /* 0x000e620000000a00 */
[----:B0-----:R-:W-:-:S06]  /*0500*/  IMAD.WIDE R2, R0, 0x8, R2 ;  /* 0x0000000800027825 */ /* 0x001fcc00078e0202 */
[----:B------:R-:W2:Y:S01]  /*0510*/  LDG.E.64 R2, desc[UR12][R2.64] ;  /* 0x0000000c02027981 */ /* 0x000ea2000c1e1b00 */
[----:B------:R-:W-:Y:S01]  /*0520*/  IMAD.MOV.U32 R4, RZ, RZ, RZ ;  /* 0x000000ffff047224 */ /* 0x000fe200078e00ff */
[----:B--2---:R-:W-:Y:S01]  /*0530*/  DADD R26, R26, R2 ;  /* 0x000000001a1a7229 */ /* 0x004fe20000000002 */
[----:B-1----:R-:W-:-:S07]  /*0540*/  IMAD.WIDE R2, R0, 0x8, R6 ;  /* 0x0000000800027825 */ /* 0x002fce00078e0206 */
[----:B------:R-:W-:Y:S02]  /*0550*/  DSETP.MAX.AND P1, P2, RZ, R26, PT ;  /* 0x0000001aff00722a */ /* 0x000fe40003a2f000 */
[----:B------:R-:W-:-:S05]  /*0560*/  IMAD.MOV.U32 R5, RZ, RZ, R27 ;  /* 0x000000ffff057224 */ /* 0x000fca00078e001b */
[C---:B------:R-:W-:Y:S02]  /*0570*/  FSEL R9, R4.reuse, R5, P1 ;  /* 0x0000000504097208 */ /* 0x040fe40000800000 */
[----:B------:R-:W-:-:S05]  /*0580*/  SEL R4, R4, R26, P1 ;  /* 0x0000001a04047207 */ /* 0x000fca0000800000 */
[----:B------:R-:W-:-:S04]  /*0590*/  @P2 LOP3.LUT R9, R5, 0x80000, RZ, 0xfc, !PT ;  /* 0x0008000005092812 */ /* 0x000fc800078efcff */
[----:B------:R-:W-:-:S05]  /*05a0*/  MOV R5, R9 ;  /* 0x0000000900057202 */ /* 0x000fca0000000f00 */
[----:B------:R0:W-:Y:S02]  /*05b0*/  STG.E.64 desc[UR12][R2.64], R4 ;  /* 0x0000000402007986 */ /* 0x0001e4000c101b0c */
.L_x_15:
[----:B------:R-:W-:Y:S05]  /*05c0*/  BSYNC.RECONVERGENT B0 ;  /* 0x0000000000007941 */ /* 0x000fea0003800200 */
.L_x_14:
[----:B------:R-:W-:Y:S06]  /*05d0*/  BAR.SYNC.DEFER_BLOCKING 0x0 ;  /* 0x0000000000007b1d */ /* 0x000fec0000010000 */
[----:B------:R-:W-:Y:S04]  /*05e0*/  BSSY.RECONVERGENT B0, `(.L_x_17) ;  /* 0x0000056000007945 */ /* 0x000fe80003800200 */
[----:B------:R-:W-:Y:S05]  /*05f0*/  @P0 BRA `(.L_x_18) ;  /* 0x0000000400500947 */ /* 0x000fea0003800000 */
[----:B------:R-:W1:Y:S01]  /*0600*/  LDCU.64 UR6, c[0x0][0x3b8] ;  /* 0x00007700ff0677ac */ /* 0x000e620008000a00 */
[----:B------:R-:W-:Y:S01]  /*0610*/  IMAD.MOV.U32 R14, RZ, RZ, R0 ;  /* 0x000000ffff0e7224 */ /* 0x000fe200078e0000 */
[----:B------:R-:W-:Y:S01]  /*0620*/  CS2R R26, SRZ ;  /* 0x00000000001a7805 */ /* 0x000fe2000001ff00 */
[----:B------:R-:W2:Y:S01]  /*0630*/  LDCU.64 UR8, c[0x0][0x390] ;  /* 0x00007200ff0877ac */ /* 0x000ea20008000a00 */
[----:B-1----:R-:W-:-:S04]  /*0640*/  UIADD3 UR4, UP0, UPT, UR6, 0x40, URZ ;  /* 0x0000004006047890 */ /* 0x002fc8000ff1e0ff */
[----:B------:R-:W-:Y:S02]  /*0650*/  UIADD3.X UR7, UPT, UPT, URZ, UR7, URZ, UP0, !UPT ;  /* 0x00000007ff077290 */ /* 0x000fe400087fe4ff */
[----:B--2---:R-:W-:Y:S01]  /*0660*/  UIADD3 UR5, UP1, UPT, UR8, 0x4b000, URZ ;  /* 0x0004b00008057890 */ /* 0x004fe2000ff3e0ff */
[----:B------:R-:W-:Y:S01]  /*0670*/  IMAD.U32 R8, RZ, RZ, UR4 ;  /* 0x00000004ff087e24 */ /* 0x000fe2000f8e00ff */
[----:B------:R-:W-:Y:S02]  /*0680*/  UMOV UR4, URZ ;  /* 0x000000ff00047c82 */ /* 0x000fe40008000000 */
[----:B------:R-:W-:Y:S01]  /*0690*/  MOV R9, UR7 ;  /* 0x0000000700097c02 */ /* 0x000fe20008000f00 */
[----:B------:R-:W-:-:S12]  /*06a0*/  UIADD3.X UR6, UPT, UPT, URZ, UR9, URZ, UP1, !UPT ;  /* 0x00000009ff067290 */ /* 0x000fd80008ffe4ff */
.L_x_19:
[----:B0-----:R-:W-:Y:S01]  /*06b0*/  IMAD.U32 R4, RZ, RZ, UR5 ;  /* 0x00000005ff047e24 */ /* 0x001fe2000f8e00ff */
[----:B------:R-:W-:Y:S01]  /*06c0*/  MOV R2, R8 ;  /* 0x0000000800027202 */ /* 0x000fe20000000f00 */
[----:B------:R-:W-:Y:S02]  /*06d0*/  IMAD.U32 R5, RZ, RZ, UR6 ;  /* 0x00000006ff057e24 */ /* 0x000fe4000f8e00ff */
[----:B------:R-:W-:Y:S02]  /*06e0*/  IMAD.MOV.U32 R3, RZ, RZ, R9 ;  /* 0x000000ffff037224 */ /* 0x000fe400078e0009 */
[----:B------:R-:W-:-:S03]  /*06f0*/  IMAD.WIDE R4, R14, 0x8, R4 ;  /* 0x000000080e047825 */ /* 0x000fc600078e0204 */
[----:B------:R-:W2:Y:S04]  /*0700*/  LDG.E.64 R6, desc[UR12][R2.64+-0x40] ;  /* 0xffffc00c02067981 */ /* 0x000ea8000c1e1b00 */
[----:B------:R-:W2:Y:S04]  /*0710*/  LDG.E.64 R8, desc[UR12][R4.64+-0x4b000] ;  /* 0xfb50000c04087981 */ /* 0x000ea8000c1e1b00 */
[----:B------:R-:W3:Y:S04]  /*0720*/  LDG.E.64 R10, desc[UR12][R2.64+-0x38] ;  /* 0xffffc80c020a7981 */ /* 0x000ee8000c1e1b00 */
[----:B------:R-:W3:Y:S04]  /*0730*/  LDG.E.64 R12, desc[UR12][R4.64+-0x41a00] ;  /* 0xfbe6000c040c7981 */ /* 0x000ee8000c1e1b00 */
[----:B------:R-:W4:Y:S04]  /*0740*/  LDG.E.64 R20, desc[UR12][R2.64+-0x30] ;  /* 0xffffd00c02147981 */ /* 0x000f28000c1e1b00 */
[----:B------:R-:W4:Y:S04]  /*0750*/  LDG.E.64 R22, desc[UR12][R4.64+-0x38400] ;  /* 0xfc7c000c04167981 */ /* 0x000f28000c1e1b00 */
[----:B------:R-:W5:Y:S04]  /*0760*/  LDG.E.64 R16, desc[UR12][R2.64+-0x28] ;  /* 0xffffd80c02107981 */ /* 0x000f68000c1e1b00 */
[----:B------:R-:W5:Y:S04]  /*0770*/  LDG.E.64 R18, desc[UR12][R4.64+-0x2ee00] ;  /* 0xfd12000c04127981 */ /* 0x000f68000c1e1b00 */
[----:B------:R-:W5:Y:S01]  /*0780*/  LDG.E.64 R28, desc[UR12][R2.64+0x38] ;  /* 0x0000380c021c7981 */ /* 0x000f62000c1e1b00 */
[----:B--2---:R-:W-:-:S03]  /*0790*/  DFMA R26, R6, R8, R26 ;  /* 0x00000008061a722b */ /* 0x004fc6000000001a */
[----:B------:R-:W2:Y:S04]  /*07a0*/  LDG.E.64 R6, desc[UR12][R2.64+-0x20] ;  /* 0xffffe00c02067981 */ /* 0x000ea8000c1e1b00 */
[----:B------:R-:W2:Y:S01]  /*07b0*/  LDG.E.64 R8, desc[UR12][R4.64+-0x25800] ;  /* 0xfda8000c04087981 */ /* 0x000ea2000c1e1b00 */
[----:B---3--:R-:W-:-:S03]  /*07c0*/  DFMA R26, R10, R12, R26 ;  /* 0x0000000c0a1a722b */ /* 0x008fc6000000001a */
[----:B------:R-:W3:Y:S04]  /*07d0*/  LDG.E.64 R10, desc[UR12][R2.64+-0x18] ;  /* 0xffffe80c020a7981 */ /* 0x000ee8000c1e1b00 */
[----:B------:R-:W3:Y:S01]  /*07e0*/  LDG.E.64 R12, desc[UR12][R4.64+-0x1c200] ;  /* 0xfe3e000c040c7981 */ /* 0x000ee2000c1e1b00 */
[----:B----4-:R-:W-:-:S03]  /*07f0*/  DFMA R26, R20, R22, R26 ;  /* 0x00000016141a722b */ /* 0x010fc6000000001a */
[----:B------:R-:W4:Y:S04]  /*0800*/  LDG.E.64 R20, desc[UR12][R2.64+-0x10] ;  /* 0xfffff00c02147981 */ /* 0x000f28000c1e1b00 */
[----:B------:R-:W4:Y:S01]  /*0810*/  LDG.E.64 R22, desc[UR12][R4.64+-0x12c00] ;  /* 0xfed4000c04167981 */ /* 0x000f22000c1e1b00 */
[----:B-----5:R-:W-:-:S03]  /*0820*/  DFMA R26, R16, R18, R26 ;  /* 0x00000012101a722b */ /* 0x020fc6000000001a */
        /* <DEDUP_REMOVED lines=22> */
[----:B------:R-:W4:Y:S04]  /*0990*/  LDG.E.64 R22, desc[UR12][R4.64+0x38400] ;  /* 0x0384000c04167981 */ /* 0x000f28000c1e1b00 */
[----:B------:R-:W4:Y:S01]  /*09a0*/  LDG.E.64 R26, desc[UR12][R4.64+0x41a00] ;  /* 0x041a000c041a7981 */ /* 0x000f22000c1e1b00 */
[----:B-----5:R-:W-:Y:S01]  /*09b0*/  DFMA R16, R18, R16, R24 ;  /* 0x000000101210722b */ /* 0x020fe20000000018 */
[----:B------:R-:W-:-:S04]  /*09c0*/  UIADD3 UR4, UPT, UPT, UR4, 0x10, URZ ;  /* 0x0000001004047890 */ /* 0x000fc8000fffe0ff */
[----:B------:R-:W-:Y:S01]  /*09d0*/  UISETP.NE.AND UP0, UPT, UR4, 0x12c0, UPT ;  /* 0x000012c00400788c */ /* 0x000fe2000bf05270 */
[----:B------:R-:W-:Y:S02]  /*09e0*/  IADD3 R14, PT, PT, R14, 0x12c00, RZ ;  /* 0x00012c000e0e7810 */ /* 0x000fe40007ffe0ff */
[----:B--2---:R-:W-:-:S08]  /*09f0*/  DFMA R6, R6, R8, R16 ;  /* 0x000000080606722b */ /* 0x004fd00000000010 */
[----:B---3--:R-:W-:Y:S01]  /*0a00*/  DFMA R6, R10, R12, R6 ;  /* 0x0000000c0a06722b */ /* 0x008fe20000000006 */
[----:B------:R-:W-:-:S07]  /*0a10*/  IADD3 R8, P0, PT, R2, 0x80, RZ ;  /* 0x0000008002087810 */ /* 0x000fce0007f1e0ff */
[----:B----4-:R-:W-:Y:S01]  /*0a20*/  DFMA R6, R20, R22, R6 ;  /* 0x000000161406722b */ /* 0x010fe20000000006 */
[----:B------:R-:W-:-:S07]  /*0a30*/  IMAD.X R9, RZ, RZ, R3, P0 ;  /* 0x000000ffff097224 */ /* 0x000fce00000e0603 */
        /* <DEDUP_REMOVED lines=16> */
.L_x_18:
[----:B------:R-:W-:Y:S05]  /*0b40*/  BSYNC.RECONVERGENT B0 ;  /* 0x0000000000007941 */ /* 0x000fea0003800200 */
.L_x_17:
[----:B------:R-:W-:Y:S01]  /*0b50*/  BAR.SYNC.DEFER_BLOCKING 0x0 ;  /* 0x0000000000007b1d */ /* 0x000fe20000010000 */
[----:B------:R-:W-:-:S13]  /*0b60*/  ISETP.NE.AND P0, PT, R0, RZ, PT ;  /* 0x000000ff0000720c */ /* 0x000fda0003f05270 */
[----:B------:R-:W-:Y:S05]  /*0b70*/  @P0 EXIT ;  /* 0x000000000000094d */ /* 0x000fea0003800000 */
[----:B------:R-:W2:Y:S01]  /*0b80*/  LDCU.64 UR6, c[0x0][0x3c0] ;  /* 0x00007800ff0677ac */ /* 0x000ea20008000a00 */
[----:B------:R-:W-:Y:S01]  /*0b90*/  CS2R R22, SRZ ;  /* 0x0000000000167805 */ /* 0x000fe2000001ff00 */
[----:B------:R-:W3:Y:S01]  /*0ba0*/  LDCU.64 UR4, c[0x0][0x398] ;  /* 0x00007300ff0477ac */ /* 0x000ee20008000a00 */
[----:B--2---:R-:W-:Y:S02]  /*0bb0*/  UIADD3 UR6, UP0, UPT, UR6, 0x40, URZ ;  /* 0x0000004006067890 */ /* 0x004fe4000ff1e0ff */
[----:B---3--:R-:W-:Y:S02]  /*0bc0*/  UIADD3 UR4, UP1, UPT, UR4, 0x40, URZ ;  /* 0x0000004004047890 */ /* 0x008fe4000ff3e0ff */
[----:B------:R-:W-:Y:S02]  /*0bd0*/  UIADD3.X UR7, UPT, UPT, URZ, UR7, URZ, UP0, !UPT ;  /* 0x00000007ff077290 */ /* 0x000fe400087fe4ff */
[----:B------:R-:W-:Y:S01]  /*0be0*/  IMAD.U32 R8, RZ, RZ, UR6 ;  /* 0x00000006ff087e24 */ /* 0x000fe2000f8e00ff */
[----:B------:R-:W-:Y:S01]  /*0bf0*/  UIADD3.X UR5, UPT, UPT, URZ, UR5, URZ, UP1, !UPT ;  /* 0x00000005ff057290 */ /* 0x000fe20008ffe4ff */
[----:B------:R-:W-:Y:S01]  /*0c00*/  IMAD.U32 R0, RZ, RZ, UR4 ;  /* 0x00000004ff007e24 */ /* 0x000fe2000f8e00ff */
[----:B------:R-:W-:Y:S01]  /*0c10*/  UMOV UR4, URZ ;  /* 0x000000ff00047c82 */ /* 0x000fe20008000000 */
[----:B01----:R-:W-:-:S03]  /*0c20*/  MOV R3, UR7 ;  /* 0x0000000700037c02 */ /* 0x003fc60008000f00 */
[----:B------:R-:W-:-:S07]  /*0c30*/  IMAD.U32 R5, RZ, RZ, UR5 ;  /* 0x00000005ff057e24 */ /* 0x000fce000f8e00ff */
.L_x_20:
[----:B------:R-:W-:Y:S01]  /*0c40*/  IMAD.MOV.U32 R2, RZ, RZ, R8 ;  /* 0x000000ffff027224 */ /* 0x000fe200078e0008 */
[----:B------:R-:W-:-:S04]  /*0c50*/  MOV R4, R0 ;  /* 0x0000000000047202 */ /* 0x000fc80000000f00 */
        /* <DEDUP_REMOVED lines=22> */
[----:B------:R-:W-:-:S03]  /*0dc0*/  DFMA R26, R6, R8, R26 ;  /* 0x00000008061a722b */ /* 0x000fc6000000001a */
        /* <DEDUP_REMOVED lines=19> */
[----:B------:R0:W2:Y:S01]  /*0f00*/  LDG.E.64 R22, desc[UR12][R4.64+0x38] ;  /* 0x0000380c04167981 */ /* 0x0000a2000c1e1b00 */
[----:B------:R-:W-:Y:S01]  /*0f10*/  UIADD3 UR4, UPT, UPT, UR4, 0x10, URZ ;  /* 0x0000001004047890 */ /* 0x000fe2000fffe0ff */
[----:B---3--:R-:W-:Y:S01]  /*0f20*/  DFMA R18, R18, R20, R26 ;  /* 0x000000141212722b */ /* 0x008fe2000000001a */
[----:B------:R-:W-:Y:S02]  /*0f30*/  IADD3 R0, P1, PT, R4, 0x80, RZ ;  /* 0x0000008004007810 */ /* 0x000fe40007f3e0ff */
[----:B------:R-:W-:-:S05]  /*0f40*/  UISETP.NE.AND UP0, UPT, UR4, 0x12c0, UPT ;  /* 0x000012c00400788c */ /* 0x000fca000bf05270 */
[----:B----4-:R-:W-:Y:S01]  /*0f50*/  DFMA R14, R14, R16, R18 ;  /* 0x000000100e0e722b */ /* 0x010fe20000000012 */
[----:B0-----:R-:W-:-:S07]  /*0f60*/  IMAD.X R5, RZ, RZ, R5, P1 ;  /* 0x000000ffff057224 */ /* 0x001fce00008e0605 */
[----:B-----5:R-:W-:-:S08]  /*0f70*/  DFMA R10, R10, R12, R14 ;  /* 0x0000000c0a0a722b */ /* 0x020fd0000000000e */
[----:B------:R-:W-:Y:S01]  /*0f80*/  DFMA R6, R6, R8, R10 ;  /* 0x000000080606722b */ /* 0x000fe2000000000a */
[----:B------:R-:W-:-:S05]  /*0f90*/  IADD3 R8, P0, PT, R2, 0x80, RZ ;  /* 0x0000008002087810 */ /* 0x000fca0007f1e0ff */
[----:B------:R-:W-:Y:S02]  /*0fa0*/  IMAD.X R3, RZ, RZ, R3, P0 ;  /* 0x000000ffff037224 */ /* 0x000fe400000e0603 */
[----:B--2---:R-:W-:Y:S01]  /*0fb0*/  DFMA R22, R24, R22, R6 ;  /* 0x000000161816722b */ /* 0x004fe20000000006 */
[----:B------:R-:W-:Y:S10]  /*0fc0*/  BRA.U UP0, `(.L_x_20) ;  /* 0xfffffffd001c7547 */ /* 0x000ff4000b83ffff */
[----:B------:R-:W0:Y:S02]  /*0fd0*/  LDC.64 R6, c[0x0][0x3b0] ;  /* 0x0000ec00ff067b82 */ /* 0x000e240000000a00 */
[----:B0-----:R-:W2:Y:S01]  /*0fe0*/  LDG.E.64 R6, desc[UR12][R6.64] ;  /* 0x0000000c06067981 */ /* 0x001ea2000c1e1b00 */
[----:B------:R-:W-:Y:S01]  /*0ff0*/  MOV R2, 0x652b82fe ;  /* 0x652b82fe00027802 */ /* 0x000fe20000000f00 */
[----:B------:R-:W-:Y:S01]  /*1000*/  IMAD.MOV.U32 R3, RZ, RZ, 0x3ff71547 ;  /* 0x3ff71547ff037424 */ /* 0x000fe200078e00ff */
[----:B------:R-:W-:Y:S01]  /*1010*/  UMOV UR4, 0xfefa39ef ;  /* 0xfefa39ef00047882 */ /* 0x000fe20000000000 */
[----:B------:R-:W-:Y:S01]  /*1020*/  UMOV UR5, 0x3fe62e42 ;  /* 0x3fe62e4200057882 */ /* 0x000fe20000000000 */
[----:B--2---:R-:W-:-:S08]  /*1030*/  DADD R22, R22, R6 ;  /* 0x0000000016167229 */ /* 0x004fd00000000006 */
[----:B------:R-:W-:-:S08]  /*1040*/  DFMA R2, R22, -R2, 6.75539944105574400000e+15 ;  /* 0x433800001602742b */ /* 0x000fd00000000802 */
[----:B------:R-:W-:-:S08]  /*1050*/  DADD R4, R2, -6.75539944105574400000e+15 ;  /* 0xc338000002047429 */ /* 0x000fd00000000000 */
        /* <DEDUP_REMOVED lines=10> */
[----:B------:R-:W-:Y:S01]  /*1100*/  UMOV UR5, 0x3ec71dee ;  /* 0x3ec71dee00057882 */ /* 0x000fe20000000000 */
[----:B------:R-:W-:-:S05]  /*1110*/  DADD R8, -RZ, -R22 ;  /* 0x00000000ff087229 */ /* 0x000fca0000000916 */
[----:B------:R-:W-:Y:S01]  /*1120*/  DFMA R6, R4, R6, UR4 ;  /* 0x0000000404067e2b */ /* 0x000fe20008000006 */
[----:B------:R-:W-:Y:S01]  /*1130*/  UMOV UR4, 0x7c89eb71 ;  /* 0x7c89eb7100047882 */ /* 0x000fe20000000000 */
[----:B------:R-:W-:-:S03]  /*1140*/  UMOV UR5, 0x3efa0199 ;  /* 0x3efa019900057882 */ /* 0x000fc60000000000 */
[----:B------:R-:W-:-:S03]  /*1150*/  FSETP.GEU.AND P0, PT, |R9|, 4.1917929649353027344, PT ;  /* 0x4086232b0900780b */ /* 0x000fc60003f0e200 */
        /* <DEDUP_REMOVED lines=31> */
[----:B------:R-:W-:-:S03]  /*1350*/  IMAD.MOV.U32 R4, RZ, RZ, R6 ;  /* 0x000000ffff047224 */ /* 0x000fc600078e0006 */
[----:B------:R-:W-:-:S04]  /*1360*/  SHF.R.S32.HI R5, RZ, 0x1, R0 ;  /* 0x00000001ff057819 */ /* 0x000fc80000011400 */
[----:B------:R-:W-:Y:S01]  /*1370*/  IADD3 R2, PT, PT, R2, -R5, RZ ;  /* 0x8000000502027210 */ /* 0x000fe20007ffe0ff */
[----:B------:R-:W-:-:S03]  /*1380*/  IMAD R5, R5, 0x100000, R7 ;  /* 0x0010000005057824 */ /* 0x000fc600078e0207 */
[----:B------:R-:W-:Y:S02]  /*1390*/  LEA R3, R2, 0x3ff00000, 0x14 ;  /* 0x3ff0000002037811 */ /* 0x000fe400078ea0ff */
[----:B------:R-:W-:-:S06]  /*13a0*/  MOV R2, RZ ;  /* 0x000000ff00027202 */ /* 0x000fcc0000000f00 */
[----:B------:R-:W-:-:S11]  /*13b0*/  DMUL R4, R4, R2 ;  /* 0x0000000204047228 */ /* 0x000fd60000000000 */
.L_x_21:
[----:B------:R-:W-:-:S06]  /*13c0*/  DADD R8, R4, 1 ;  /* 0x3ff0000004087429 */ /* 0x000fcc0000000000 */
[----:B------:R-:W0:Y:S04]  /*13d0*/  MUFU.RCP64H R3, R9 ;  /* 0x0000000900037308 */ /* 0x000e280000001800 */
[----:B------:R-:W-:-:S05]  /*13e0*/  VIADD R2, R9, 0x300402 ;  /* 0x0030040209027836 */ /* 0x000fca0000000000 */
[----:B------:R-:W-:Y:S01]  /*13f0*/  FSETP.GEU.AND P0, PT, |R2|, 5.8789094863358348022e-39, PT ;  /* 0x004004020200780b */ /* 0x000fe20003f0e200 */
        /* <DEDUP_REMOVED lines=9> */
[----:B------:R-:W-:Y:S05]  /*1490*/  CALL.REL.NOINC `($__internal_1_$__cuda_sm20_dblrcp_rn_slowpath_v3) ;  /* 0x00000000000c7944 */ /* 0x000fea0003c00000 */
.L_x_22:
[----:B------:R-:W0:Y:S02]  /*14a0*/  LDC.64 R2, c[0x0][0x3c8] ;  /* 0x0000f200ff027b82 */ /* 0x000e240000000a00 */
[----:B0-----:R-:W-:Y:S01]  /*14b0*/  STG.E.64 desc[UR12][R2.64], R4 ;  /* 0x0000000402007986 */ /* 0x001fe2000c101b0c */
[----:B------:R-:W-:Y:S05]  /*14c0*/  EXIT ;  /* 0x000000000000794d */ /* 0x000fea0003800000 */
        .weak           $__internal_1_$__cuda_sm20_dblrcp_rn_slowpath_v3
        .type           $__internal_1_$__cuda_sm20_dblrcp_rn_slowpath_v3,@function
        .size           $__internal_1_$__cuda_sm20_dblrcp_rn_slowpath_v3,(.L_x_28 - $__internal_1_$__cuda_sm20_dblrcp_rn_slowpath_v3)
$__internal_1_$__cuda_sm20_dblrcp_rn_slowpath_v3:
[----:B------:R-:W-:-:S14]  /*14d0*/  DSETP.GTU.AND P0, PT, |R8|, +INF , PT ;  /* 0x7ff000000800742a */ /* 0x000fdc0003f0c200 */
[----:B------:R-:W-:Y:S05]  /*14e0*/  @P0 BRA `(.L_x_23) ;  /* 0x0000000000800947 */ /* 0x000fea0003800000 */
[----:B------:R-:W-:-:S04]  /*14f0*/  LOP3.LUT R4, R9, 0x7fffffff, RZ, 0xc0, !PT ;  /* 0x7fffffff09047812 */ /* 0x000fc800078ec0ff */
[----:B------:R-:W-:-:S04]  /*1500*/  IADD3 R2, PT, PT, R4, -0x1, RZ ;  /* 0xffffffff04027810 */ /* 0x000fc80007ffe0ff */
[----:B------:R-:W-:-:S13]  /*1510*/  ISETP.GE.U32.AND P0, PT, R2, 0x7fefffff, PT ;  /* 0x7fefffff0200780c */ /* 0x000fda0003f06070 */
[----:B------:R-:W-:Y:S01]  /*1520*/  @P0 LOP3.LUT R3, R9, 0x7ff00000, RZ, 0x3c, !PT ;  /* 0x7ff0000009030812 */ /* 0x000fe200078e3cff */
[----:B------:R-:W-:Y:S01]  /*1530*/  @P0 IMAD.MOV.U32 R2, RZ, RZ, RZ ;  /* 0x000000ffff020224 */ /* 0x000fe200078e00ff */
        /* <DEDUP_REMOVED lines=17> */
.L_x_25:
[----:B------:R-:W-:Y:S01]  /*1650*/  DMUL R4, R8, 8.11296384146066816958e+31 ;  /* 0x4690000008047828 */ /* 0x000fe20000000000 */
[----:B------:R-:W-:-:S05]  /*1660*/  IMAD.MOV.U32 R2, RZ, RZ, R7 ;  /* 0x000000ffff027224 */ /* 0x000fca00078e0007 */
        /* <DEDUP_REMOVED lines=8> */
.L_x_23:
[----:B------:R-:W-:Y:S02]  /*16f0*/  LOP3.LUT R3, R9, 0x80000, RZ, 0xfc, !PT ;  /* 0x0008000009037812 */ /* 0x000fe400078efcff */
[----:B------:R-:W-:-:S07]  /*1700*/  MOV R2, R8 ;  /* 0x0000000800027202 */ /* 0x000fce0000000f00 */
.L_x_24:
[----:B------:R-:W-:Y:S01]  /*1710*/  IMAD.MOV.U32 R4, RZ, RZ, R2 ;  /* 0x000000ffff047224 */ /* 0x000fe200078e0002 */
[----:B------:R-:W-:Y:S01]  /*1720*/  MOV R2, R0 ;  /* 0x0000000000027202 */ /* 0x000fe20000000f00 */
[----:B------:R-:W-:Y:S02]  /*1730*/  IMAD.MOV.U32 R5, RZ, RZ, R3 ;  /* 0x000000ffff057224 */ /* 0x000fe400078e0003 */
[----:B------:R-:W-:-:S04]  /*1740*/  IMAD.MOV.U32 R3, RZ, RZ, 0x0 ;  /* 0x00000000ff037424 */ /* 0x000fc800078e00ff */
[----:B------:R-:W-:Y:S05]  /*1750*/  RET.REL.NODEC R2 `(_Z14forward_kernelPdS_S_S_S_S_S_S_S_S_) ;  /* 0xffffffe802287950 */ /* 0x000fea0003c3ffff */
.L_x_26:
        /* <DEDUP_REMOVED lines=10> */
.L_x_28:


//--------------------- .nv.shared.reserved.0     --------------------------
	.section	.nv.shared.reserved.0,"aw",@nobits
	.weak		__nv_reservedSMEM_offset_0_alias
	.size		__nv_reservedSMEM_offset_0_alias, 0, 64
	.other		__nv_reservedSMEM_offset_0_alias,@"STO_CUDA_RESERVED_SHARED STV_DEFAULT"
__nv_reservedSMEM_offset_0_alias:
	.zero		0
	.zero		64


//--------------------- .nv.constant0._Z15backward_kernelPdS_S_S_S_S_S_S_S_S_d --------------------------
	.section	.nv.constant0._Z15backward_kernelPdS_S_S_S_S_S_S_S_S_d,"a",@progbits
	.sectionflags	@""
	.align	4
.nv.constant0._Z15backward_kernelPdS_S_S_S_S_S_S_S_S_d:
	.zero		984


//--------------------- .nv.constant0._Z14forward_kernelPdS_S_S_S_S_S_S_S_S_ --------------------------
	.section	.nv.constant0._Z14forward_kernelPdS_S_S_S_S_S_S_S_S_,"a",@progbits
	.sectionflags	@""
	.align	4
.nv.constant0._Z14forward_kernelPdS_S_S_S_S_S_S_S_S_:
	.zero		976


//--------------------- SYMBOLS --------------------------

	.type		.nv.reservedSmem.offset0,@object
	.size		.nv.reservedSmem.offset0,0x4
